//
// Generated by NVIDIA NVVM Compiler
//
// Compiler Build ID: CL-36424714
// Cuda compilation tools, release 13.0, V13.0.88
// Based on NVVM 20.0.0
//

.version 9.0
.target sm_100
.address_size 64

	// .globl	_Z14loop_unrollingPbPjyyyyhy
.extern .func  (.param .b32 func_retval0) vprintf
(
	.param .b64 vprintf_param_0,
	.param .b64 vprintf_param_1
)
;
.extern .func  (.param .b64 func_retval0) malloc
(
	.param .b64 malloc_param_0
)
;
.extern .func free
(
	.param .b64 free_param_0
)
;
.global .align 1 .b8 $str[46] = {105, 100, 120, 95, 102, 117, 108, 108, 58, 32, 37, 108, 108, 117, 44, 32, 105, 100, 120, 58, 32, 37, 108, 108, 117, 44, 32, 98, 97, 116, 99, 104, 95, 115, 116, 97, 114, 116, 58, 32, 37, 108, 108, 117, 10};

.visible .entry _Z14loop_unrollingPbPjyyyyhy(
	.param .u64 .ptr .align 1 _Z14loop_unrollingPbPjyyyyhy_param_0,
	.param .u64 .ptr .align 1 _Z14loop_unrollingPbPjyyyyhy_param_1,
	.param .u64 _Z14loop_unrollingPbPjyyyyhy_param_2,
	.param .u64 _Z14loop_unrollingPbPjyyyyhy_param_3,
	.param .u64 _Z14loop_unrollingPbPjyyyyhy_param_4,
	.param .u64 _Z14loop_unrollingPbPjyyyyhy_param_5,
	.param .u8 _Z14loop_unrollingPbPjyyyyhy_param_6,
	.param .u64 _Z14loop_unrollingPbPjyyyyhy_param_7
)
{
	.local .align 8 .b8 	__local_depot0[24];
	.reg .b64 	%SP;
	.reg .b64 	%SPL;
	.reg .pred 	%p<17>;
	.reg .b16 	%rs<4>;
	.reg .b32 	%r<49>;
	.reg .b64 	%rd<106>;

	mov.u64 	%SPL, __local_depot0;
	cvta.local.u64 	%SP, %SPL;
	ld.param.u64 	%rd46, [_Z14loop_unrollingPbPjyyyyhy_param_1];
	ld.param.u64 	%rd41, [_Z14loop_unrollingPbPjyyyyhy_param_2];
	ld.param.u64 	%rd42, [_Z14loop_unrollingPbPjyyyyhy_param_3];
	ld.param.u64 	%rd43, [_Z14loop_unrollingPbPjyyyyhy_param_4];
	ld.param.u64 	%rd44, [_Z14loop_unrollingPbPjyyyyhy_param_5];
	ld.param.u8 	%rs1, [_Z14loop_unrollingPbPjyyyyhy_param_6];
	ld.param.u64 	%rd45, [_Z14loop_unrollingPbPjyyyyhy_param_7];
	cvta.to.global.u64 	%rd1, %rd46;
	add.u64 	%rd47, %SP, 0;
	add.u64 	%rd2, %SPL, 0;
	mov.u32 	%r14, %tid.x;
	mov.u32 	%r15, %ctaid.x;
	mov.u32 	%r16, %ntid.x;
	mad.lo.s32 	%r17, %r15, %r16, %r14;
	cvt.u64.u32 	%rd3, %r17;
	shl.b64 	%rd48, %rd43, 2;
	{ // callseq 0, 0
	.param .b64 param0;
	st.param.b64 	[param0], %rd48;
	.param .b64 retval0;
	call.uni (retval0), 
	malloc, 
	(
	param0
	);
	ld.param.b64 	%rd49, [retval0];
	} // callseq 0
	min.u64 	%rd50, %rd42, %rd41;
	setp.le.u64 	%p1, %rd50, %rd3;
	@%p1 bra 	$L__BB0_33;
	setp.ne.s64 	%p2, %rd43, 0;
	@%p2 bra 	$L__BB0_4;
	mov.b32 	%r43, 0;
	mov.u64 	%rd88, $str;
	mov.u64 	%rd94, %rd3;
$L__BB0_3:
	st.local.u64 	[%rd2], %rd94;
	st.local.u64 	[%rd2+8], %rd3;
	st.local.u64 	[%rd2+16], %rd45;
	cvta.global.u64 	%rd89, %rd88;
	{ // callseq 3, 0
	.param .b64 param0;
	st.param.b64 	[param0], %rd89;
	.param .b64 param1;
	st.param.b64 	[param1], %rd47;
	.param .b32 retval0;
	call.uni (retval0), 
	vprintf, 
	(
	param0, 
	param1
	);
	ld.param.b32 	%r41, [retval0];
	} // callseq 3
	add.s32 	%r43, %r43, 1;
	cvt.u64.u32 	%rd91, %r43;
	mad.lo.s64 	%rd94, %rd44, %rd91, %rd3;
	setp.lt.u64 	%p16, %rd94, %rd50;
	@%p16 bra 	$L__BB0_3;
	bra.uni 	$L__BB0_33;
$L__BB0_4:
	setp.eq.s16 	%p3, %rs1, 0;
	@%p3 bra 	$L__BB0_9;
	mov.b32 	%r46, 0;
	mov.u64 	%rd101, %rd3;
$L__BB0_6:
	add.s64 	%rd102, %rd101, %rd45;
	mov.b32 	%r47, 0;
$L__BB0_7:
	mul.wide.u32 	%rd51, %r47, 4;
	add.s64 	%rd28, %rd1, %rd51;
	ld.global.u32 	%rd29, [%rd28];
	and.b64  	%rd52, %rd102, -4294967296;
	setp.ne.s64 	%p4, %rd52, 0;
	@%p4 bra 	$L__BB0_23;
	cvt.u32.u64 	%r20, %rd29;
	cvt.u32.u64 	%r21, %rd102;
	rem.u32 	%r22, %r21, %r20;
	cvt.u64.u32 	%rd103, %r22;
	bra.uni 	$L__BB0_24;
$L__BB0_9:
	mov.b32 	%r44, 0;
	mov.u64 	%rd95, %rd3;
$L__BB0_10:
	add.s64 	%rd98, %rd95, %rd45;
	mov.b64 	%rd97, 0;
$L__BB0_11:
	not.b64 	%rd68, %rd97;
	add.s64 	%rd69, %rd43, %rd68;
	and.b64  	%rd15, %rd69, 4294967295;
	shl.b64 	%rd70, %rd69, 2;
	and.b64  	%rd71, %rd70, 17179869180;
	add.s64 	%rd16, %rd1, %rd71;
	ld.global.u32 	%r7, [%rd16];
	and.b64  	%rd72, %rd98, -4294967296;
	setp.ne.s64 	%p10, %rd72, 0;
	@%p10 bra 	$L__BB0_17;
	cvt.u32.u64 	%r31, %rd98;
	rem.u32 	%r32, %r31, %r7;
	cvt.u64.u32 	%rd99, %r32;
	bra.uni 	$L__BB0_18;
$L__BB0_13:
	shl.b64 	%rd83, %rd96, 2;
	add.s64 	%rd84, %rd49, %rd83;
	ld.u32 	%r39, [%rd84];
	setp.eq.s32 	%p13, %r39, 1;
	@%p13 bra 	$L__BB0_15;
	add.s32 	%r45, %r45, 1;
	cvt.u64.u32 	%rd96, %r45;
	setp.gt.u64 	%p14, %rd43, %rd96;
	@%p14 bra 	$L__BB0_13;
	bra.uni 	$L__BB0_16;
$L__BB0_15:
	ld.param.u64 	%rd93, [_Z14loop_unrollingPbPjyyyyhy_param_0];
	cvta.to.global.u64 	%rd85, %rd93;
	add.s64 	%rd86, %rd85, %rd95;
	mov.b16 	%rs3, 1;
	st.global.u8 	[%rd86], %rs3;
$L__BB0_16:
	add.s32 	%r44, %r44, 1;
	cvt.u64.u32 	%rd87, %r44;
	mad.lo.s64 	%rd95, %rd44, %rd87, %rd3;
	setp.lt.u64 	%p15, %rd95, %rd50;
	@%p15 bra 	$L__BB0_10;
	bra.uni 	$L__BB0_33;
$L__BB0_17:
	cvt.u64.u32 	%rd73, %r7;
	rem.u64 	%rd99, %rd98, %rd73;
$L__BB0_18:
	shl.b64 	%rd74, %rd15, 2;
	add.s64 	%rd75, %rd49, %rd74;
	st.u32 	[%rd75], %rd99;
	ld.global.u32 	%rd20, [%rd16];
	@%p10 bra 	$L__BB0_20;
	cvt.u32.u64 	%r33, %rd20;
	cvt.u32.u64 	%r34, %rd98;
	div.u32 	%r35, %r34, %r33;
	cvt.u64.u32 	%rd98, %r35;
	bra.uni 	$L__BB0_21;
$L__BB0_20:
	div.u64 	%rd98, %rd98, %rd20;
$L__BB0_21:
	add.s64 	%rd77, %rd97, 1;
	and.b64  	%rd97, %rd77, 4294967295;
	setp.gt.u64 	%p12, %rd43, %rd97;
	@%p12 bra 	$L__BB0_11;
	cvta.to.local.u64 	%rd80, %rd47;
	st.local.u64 	[%rd80], %rd95;
	st.local.u64 	[%rd80+8], %rd3;
	st.local.u64 	[%rd80+16], %rd45;
	mov.u64 	%rd81, $str;
	cvta.global.u64 	%rd82, %rd81;
	{ // callseq 2, 0
	.param .b64 param0;
	st.param.b64 	[param0], %rd82;
	.param .b64 param1;
	st.param.b64 	[param1], %rd47;
	.param .b32 retval0;
	call.uni (retval0), 
	vprintf, 
	(
	param0, 
	param1
	);
	ld.param.b32 	%r37, [retval0];
	} // callseq 2
	mov.b32 	%r45, 0;
	mov.b64 	%rd96, 0;
	bra.uni 	$L__BB0_13;
$L__BB0_23:
	rem.u64 	%rd103, %rd102, %rd29;
$L__BB0_24:
	add.s64 	%rd54, %rd49, %rd51;
	st.u32 	[%rd54], %rd103;
	ld.global.u32 	%rd33, [%rd28];
	setp.ne.s64 	%p5, %rd52, 0;
	@%p5 bra 	$L__BB0_26;
	cvt.u32.u64 	%r23, %rd33;
	cvt.u32.u64 	%r24, %rd102;
	div.u32 	%r25, %r24, %r23;
	cvt.u64.u32 	%rd102, %r25;
	bra.uni 	$L__BB0_27;
$L__BB0_26:
	div.u64 	%rd102, %rd102, %rd33;
$L__BB0_27:
	add.s32 	%r47, %r47, 1;
	cvt.u64.u32 	%rd56, %r47;
	setp.gt.u64 	%p6, %rd43, %rd56;
	@%p6 bra 	$L__BB0_7;
	add.u64 	%rd58, %SP, 0;
	add.u64 	%rd59, %SPL, 0;
	st.local.u64 	[%rd59], %rd101;
	st.local.u64 	[%rd59+8], %rd3;
	st.local.u64 	[%rd59+16], %rd45;
	mov.u64 	%rd60, $str;
	cvta.global.u64 	%rd61, %rd60;
	{ // callseq 1, 0
	.param .b64 param0;
	st.param.b64 	[param0], %rd61;
	.param .b64 param1;
	st.param.b64 	[param1], %rd58;
	.param .b32 retval0;
	call.uni (retval0), 
	vprintf, 
	(
	param0, 
	param1
	);
	ld.param.b32 	%r27, [retval0];
	} // callseq 1
	mov.b32 	%r48, 0;
	mov.b64 	%rd105, 0;
	bra.uni 	$L__BB0_30;
$L__BB0_29:
	add.s32 	%r48, %r48, 1;
	cvt.u64.u32 	%rd105, %r48;
	setp.le.u64 	%p8, %rd43, %rd105;
	@%p8 bra 	$L__BB0_32;
$L__BB0_30:
	shl.b64 	%rd62, %rd105, 2;
	add.s64 	%rd63, %rd49, %rd62;
	ld.u32 	%r29, [%rd63];
	setp.ne.s32 	%p7, %r29, 1;
	@%p7 bra 	$L__BB0_29;
	ld.param.u64 	%rd92, [_Z14loop_unrollingPbPjyyyyhy_param_0];
	cvta.to.global.u64 	%rd64, %rd92;
	add.s64 	%rd65, %rd64, %rd101;
	mov.b16 	%rs2, 1;
	st.global.u8 	[%rd65], %rs2;
$L__BB0_32:
	add.s32 	%r46, %r46, 1;
	cvt.u64.u32 	%rd66, %r46;
	mad.lo.s64 	%rd101, %rd44, %rd66, %rd3;
	setp.lt.u64 	%p9, %rd101, %rd50;
	@%p9 bra 	$L__BB0_6;
$L__BB0_33:
	{ // callseq 4, 0
	.param .b64 param0;
	st.param.b64 	[param0], %rd49;
	call.uni 
	free, 
	(
	param0
	);
	} // callseq 4
	ret;

}


// ===== COMPILED SASS (sm_100) =====

	.target	sm_100

	.elftype	@"ET_EXEC"


//--------------------- .note.nv.tkinfo           --------------------------
	.section	.note.nv.tkinfo,"",@"SHT_NOTE"
	.sectionflags	@"SHF_NOTE_NV_TKINFO"
	.tkinfo
        /*0018*/ 	.word	0x00000002
        /*0030*/ 	.string	""
        /*0030*/ 	.string	"ptxas"
        /*0030*/ 	.string	"Cuda compilation tools, release 13.0, V13.0.88"
        /*0030*/ 	.string	"Build cuda_13.0.r13.0/compiler.36424714_0"
        /*0030*/ 	.string	"-arch sm_100 -m 64 "



//--------------------- .note.nv.cuinfo           --------------------------
	.section	.note.nv.cuinfo,"",@"SHT_NOTE"
	.sectionflags	@"SHF_NOTE_NV_CUINFO"
        /*0018*/ 	.short	0x0002
        /*001a*/ 	.short	0x0064
        /*001c*/ 	.short	0x0082
	.zero		2


//--------------------- .nv.info                  --------------------------
	.section	.nv.info,"",@"SHT_CUDA_INFO"
	.align	4


	//----- nvinfo : EIATTR_REGCOUNT
	.align		4
        /*0000*/ 	.byte	0x04, 0x2f
        /*0002*/ 	.short	(.L_2 - .L_1)
	.align		4
.L_1:
        /*0004*/ 	.word	index@(_Z14loop_unrollingPbPjyyyyhy)
        /*0008*/ 	.word	0x00000026


	//----- nvinfo : EIATTR_FRAME_SIZE
	.align		4
.L_2:
        /*000c*/ 	.byte	0x04, 0x11
        /*000e*/ 	.short	(.L_4 - .L_3)
	.align		4
.L_3:
        /*0010*/ 	.word	index@($__internal_1_$__cuda_sm20_rem_u64)
        /*0014*/ 	.word	0x00000018


	//----- nvinfo : EIATTR_FRAME_SIZE
	.align		4
.L_4:
        /*0018*/ 	.byte	0x04, 0x11
        /*001a*/ 	.short	(.L_6 - .L_5)
	.align		4
.L_5:
        /*001c*/ 	.word	index@($__internal_0_$__cuda_sm20_div_u64)
        /*0020*/ 	.word	0x00000018


	//----- nvinfo : EIATTR_FRAME_SIZE
	.align		4
.L_6:
        /*0024*/ 	.byte	0x04, 0x11
        /*0026*/ 	.short	(.L_8 - .L_7)
	.align		4
.L_7:
        /*0028*/ 	.word	index@(_Z14loop_unrollingPbPjyyyyhy)
        /*002c*/ 	.word	0x00000018


	//----- nvinfo : EIATTR_MIN_STACK_SIZE
	.align		4
.L_8:
        /*0030*/ 	.byte	0x04, 0x12
        /*0032*/ 	.short	(.L_10 - .L_9)
	.align		4
.L_9:
        /*0034*/ 	.word	index@(_Z14loop_unrollingPbPjyyyyhy)
        /*0038*/ 	.word	0x00000018
.L_10:


//--------------------- .nv.compat                --------------------------
	.section	.nv.compat,"",@"SHT_CUDA_COMPAT_INFO"
	.align	4
        /*0000*/ 	.byte	0x02, 0x09, 0x00, 0x00, 0x02, 0x02, 0x01, 0x00, 0x02, 0x05, 0x05, 0x00, 0x03, 0x07, 0x01, 0x01
        /*0010*/ 	.byte	0x02, 0x03, 0x00, 0x00, 0x02, 0x06, 0x01, 0x00, 0x04, 0x0b, 0x08, 0x00, 0x09, 0x00, 0x00, 0x00
        /*0020*/ 	.byte	0x00, 0x00, 0x00, 0x00


//--------------------- .nv.info._Z14loop_unrollingPbPjyyyyhy --------------------------
	.section	.nv.info._Z14loop_unrollingPbPjyyyyhy,"",@"SHT_CUDA_INFO"
	.sectionflags	@""
	.align	4


	//----- nvinfo : EIATTR_CUDA_API_VERSION
	.align		4
        /*0000*/ 	.byte	0x04, 0x37
        /*0002*/ 	.short	(.L_12 - .L_11)
.L_11:
        /*0004*/ 	.word	0x00000082


	//----- nvinfo : EIATTR_KPARAM_INFO
	.align		4
.L_12:
        /*0008*/ 	.byte	0x04, 0x17
        /*000a*/ 	.short	(.L_14 - .L_13)
.L_13:
        /*000c*/ 	.word	0x00000000
        /*0010*/ 	.short	0x0007
        /*0012*/ 	.short	0x0038
        /*0014*/ 	.byte	0x00, 0xf0, 0x21, 0x00


	//----- nvinfo : EIATTR_KPARAM_INFO
	.align		4
.L_14:
        /*0018*/ 	.byte	0x04, 0x17
        /*001a*/ 	.short	(.L_16 - .L_15)
.L_15:
        /*001c*/ 	.word	0x00000000
        /*0020*/ 	.short	0x0006
        /*0022*/ 	.short	0x0030
        /*0024*/ 	.byte	0x00, 0xf0, 0x05, 0x00


	//----- nvinfo : EIATTR_KPARAM_INFO
	.align		4
.L_16:
        /*0028*/ 	.byte	0x04, 0x17
        /*002a*/ 	.short	(.L_18 - .L_17)
.L_17:
        /*002c*/ 	.word	0x00000000
        /*0030*/ 	.short	0x0005
        /*0032*/ 	.short	0x0028
        /*0034*/ 	.byte	0x00, 0xf0, 0x21, 0x00


	//----- nvinfo : EIATTR_KPARAM_INFO
	.align		4
.L_18:
        /*0038*/ 	.byte	0x04, 0x17
        /*003a*/ 	.short	(.L_20 - .L_19)
.L_19:
        /*003c*/ 	.word	0x00000000
        /*0040*/ 	.short	0x0004
        /*0042*/ 	.short	0x0020
        /*0044*/ 	.byte	0x00, 0xf0, 0x21, 0x00


	//----- nvinfo : EIATTR_KPARAM_INFO
	.align		4
.L_20:
        /*0048*/ 	.byte	0x04, 0x17
        /*004a*/ 	.short	(.L_22 - .L_21)
.L_21:
        /*004c*/ 	.word	0x00000000
        /*0050*/ 	.short	0x0003
        /*0052*/ 	.short	0x0018
        /*0054*/ 	.byte	0x00, 0xf0, 0x21, 0x00


	//----- nvinfo : EIATTR_KPARAM_INFO
	.align		4
.L_22:
        /*0058*/ 	.byte	0x04, 0x17
        /*005a*/ 	.short	(.L_24 - .L_23)
.L_23:
        /*005c*/ 	.word	0x00000000
        /*0060*/ 	.short	0x0002
        /*0062*/ 	.short	0x0010
        /*0064*/ 	.byte	0x00, 0xf0, 0x21, 0x00


	//----- nvinfo : EIATTR_KPARAM_INFO
	.align		4
.L_24:
        /*0068*/ 	.byte	0x04, 0x17
        /*006a*/ 	.short	(.L_26 - .L_25)
.L_25:
        /*006c*/ 	.word	0x00000000
        /*0070*/ 	.short	0x0001
        /*0072*/ 	.short	0x0008
        /*0074*/ 	.byte	0x00, 0xf5, 0x21, 0x00


	//----- nvinfo : EIATTR_KPARAM_INFO
	.align		4
.L_26:
        /*0078*/ 	.byte	0x04, 0x17
        /*007a*/ 	.short	(.L_28 - .L_27)
.L_27:
        /*007c*/ 	.word	0x00000000
        /*0080*/ 	.short	0x0000
        /*0082*/ 	.short	0x0000
        /*0084*/ 	.byte	0x00, 0xf5, 0x21, 0x00


	//----- nvinfo : EIATTR_SPARSE_MMA_MASK
	.align		4
.L_28:
        /*0088*/ 	.byte	0x03, 0x50
        /*008a*/ 	.short	0x0000


	//----- nvinfo : EIATTR_MAXREG_COUNT
	.align		4
        /*008c*/ 	.byte	0x03, 0x1b
        /*008e*/ 	.short	0x00ff


	//----- nvinfo : EIATTR_EXTERNS
	.align		4
        /*0090*/ 	.byte	0x04, 0x0f
        /*0092*/ 	.short	(.L_30 - .L_29)


	//   ....[0]....
	.align		4
.L_29:
        /*0094*/ 	.word	index@(vprintf)


	//   ....[1]....
	.align		4
        /*0098*/ 	.word	index@(malloc)


	//   ....[2]....
	.align		4
        /*009c*/ 	.word	index@(free)


	//----- nvinfo : EIATTR_MERCURY_ISA_VERSION
	.align		4
.L_30:
        /*00a0*/ 	.byte	0x03, 0x5f
        /*00a2*/ 	.short	0x0101


	//----- nvinfo : EIATTR_VRC_CTA_INIT_COUNT
	.align		4
        /*00a4*/ 	.byte	0x02, 0x4a
	.zero		1
	.zero		1


	//----- nvinfo : EIATTR_SYSCALL_OFFSETS
	.align		4
        /*00a8*/ 	.byte	0x04, 0x46
        /*00aa*/ 	.short	(.L_32 - .L_31)


	//   ....[0]....
.L_31:
        /*00ac*/ 	.word	0x00000130


	//   ....[1]....
        /*00b0*/ 	.word	0x00000370


	//   ....[2]....
        /*00b4*/ 	.word	0x00000a50


	//   ....[3]....
        /*00b8*/ 	.word	0x000013d0


	//   ....[4]....
        /*00bc*/ 	.word	0x00001680


	//----- nvinfo : EIATTR_EXIT_INSTR_OFFSETS
	.align		4
.L_32:
        /*00c0*/ 	.byte	0x04, 0x1c
        /*00c2*/ 	.short	(.L_34 - .L_33)


	//   ....[0]....
.L_33:
        /*00c4*/ 	.word	0x00001690


	//----- nvinfo : EIATTR_CRS_STACK_SIZE
	.align		4
.L_34:
        /*00c8*/ 	.byte	0x04, 0x1e
        /*00ca*/ 	.short	(.L_36 - .L_35)
.L_35:
        /*00cc*/ 	.word	0x00000000


	//----- nvinfo : EIATTR_CBANK_PARAM_SIZE
	.align		4
.L_36:
        /*00d0*/ 	.byte	0x03, 0x19
        /*00d2*/ 	.short	0x0040


	//----- nvinfo : EIATTR_PARAM_CBANK
	.align		4
        /*00d4*/ 	.byte	0x04, 0x0a
        /*00d6*/ 	.short	(.L_38 - .L_37)
	.align		4
.L_37:
        /*00d8*/ 	.word	index@(.nv.constant0._Z14loop_unrollingPbPjyyyyhy)
        /*00dc*/ 	.short	0x0380
        /*00de*/ 	.short	0x0040


	//----- nvinfo : EIATTR_SW_WAR
	.align		4
.L_38:
        /*00e0*/ 	.byte	0x04, 0x36
        /*00e2*/ 	.short	(.L_40 - .L_39)
.L_39:
        /*00e4*/ 	.word	0x00000008
.L_40:


//--------------------- .nv.callgraph             --------------------------
	.section	.nv.callgraph,"",@"SHT_CUDA_CALLGRAPH"
	.align	4
	.sectionentsize	8
	.align		4
        /*0000*/ 	.word	0x00000000
	.align		4
        /*0004*/ 	.word	0xffffffff
	.align		4
        /*0008*/ 	.word	index@(_Z14loop_unrollingPbPjyyyyhy)
	.align		4
        /*000c*/ 	.word	index@(free)
	.align		4
        /*0010*/ 	.word	index@(_Z14loop_unrollingPbPjyyyyhy)
	.align		4
        /*0014*/ 	.word	index@(vprintf)
	.align		4
        /*0018*/ 	.word	index@(_Z14loop_unrollingPbPjyyyyhy)
	.align		4
        /*001c*/ 	.word	index@(malloc)
	.align		4
        /*0020*/ 	.word	0x00000000
	.align		4
        /*0024*/ 	.word	0xfffffffe
	.align		4
        /*0028*/ 	.word	0x00000000
	.align		4
        /*002c*/ 	.word	0xfffffffd
	.align		4
        /*0030*/ 	.word	0x00000000
	.align		4
        /*0034*/ 	.word	0xfffffffc


//--------------------- .nv.constant4             --------------------------
	.section	.nv.constant4,"a",@progbits
	.align	8
	.align		8
.nv.constant4:
        /*0000*/ 	.dword	vprintf
	.align		8
        /*0008*/ 	.dword	malloc
	.align		8
        /*0010*/ 	.dword	free
	.align		8
        /*0018*/ 	.dword	$str


//--------------------- .text._Z14loop_unrollingPbPjyyyyhy --------------------------
	.section	.text._Z14loop_unrollingPbPjyyyyhy,"ax",@progbits
	.align	128
        .global         _Z14loop_unrollingPbPjyyyyhy
        .type           _Z14loop_unrollingPbPjyyyyhy,@function
        .size           _Z14loop_unrollingPbPjyyyyhy,(.L_x_38 - _Z14loop_unrollingPbPjyyyyhy)
        .other          _Z14loop_unrollingPbPjyyyyhy,@"STO_CUDA_ENTRY STV_DEFAULT"
_Z14loop_unrollingPbPjyyyyhy:
.text._Z14loop_unrollingPbPjyyyyhy:
[----:B------:R-:W0:Y:S01]  /*0000*/  LDC R1, c[0x0][0x37c] ;  /* 0x0000df00ff017b82 */ /* 0x000e220000000800 */
[----:B------:R-:W1:Y:S01]  /*0010*/  S2R R22, SR_TID.X ;  /* 0x0000000000167919 */ /* 0x000e620000002100 */
[----:B------:R-:W2:Y:S06]  /*0020*/  LDCU UR7, c[0x0][0x2fc] ;  /* 0x00005f80ff0777ac */ /* 0x000eac0008000800 */
[----:B------:R-:W1:Y:S01]  /*0030*/  S2UR UR8, SR_CTAID.X ;  /* 0x00000000000879c3 */ /* 0x000e620000002500 */
[----:B------:R-:W-:Y:S01]  /*0040*/  MOV R0, 0x8 ;  /* 0x0000000800007802 */ /* 0x000fe20000000f00 */
[----:B0-----:R-:W-:Y:S01]  /*0050*/  VIADD R1, R1, 0xffffffe8 ;  /* 0xffffffe801017836 */ /* 0x001fe20000000000 */
[----:B------:R-:W0:Y:S01]  /*0060*/  LDCU.64 UR4, c[0x0][0x3a0] ;  /* 0x00007400ff0477ac */ /* 0x000e220008000a00 */
[----:B------:R-:W3:Y:S04]  /*0070*/  LDCU UR6, c[0x0][0x2f8] ;  /* 0x00005f00ff0677ac */ /* 0x000ee80008000800 */
[----:B------:R-:W1:Y:S01]  /*0080*/  LDC R3, c[0x0][0x360] ;  /* 0x0000d800ff037b82 */ /* 0x000e620000000800 */
[----:B------:R-:W4:Y:S07]  /*0090*/  LDCU.64 UR36, c[0x0][0x3a8] ;  /* 0x00007500ff2477ac */ /* 0x000f2e0008000a00 */
[----:B------:R1:W4:Y:S01]  /*00a0*/  LDC.64 R6, c[0x4][R0] ;  /* 0x0100000000067b82 */ /* 0x0003220000000a00 */
[----:B0-----:R-:W-:-:S02]  /*00b0*/  USHF.L.U64.HI UR5, UR4, 0x2, UR5 ;  /* 0x0000000204057899 */ /* 0x001fc40008010205 */
[----:B------:R-:W-:Y:S01]  /*00c0*/  USHF.L.U32 UR4, UR4, 0x2, URZ ;  /* 0x0000000204047899 */ /* 0x000fe200080006ff */
[----:B---3--:R-:W-:-:S03]  /*00d0*/  IADD3 R2, P0, PT, R1, UR6, RZ ;  /* 0x0000000601027c10 */ /* 0x008fc6000ff1e0ff */
[----:B------:R-:W-:Y:S02]  /*00e0*/  IMAD.U32 R5, RZ, RZ, UR5 ;  /* 0x00000005ff057e24 */ /* 0x000fe4000f8e00ff */
[----:B------:R-:W-:Y:S02]  /*00f0*/  IMAD.U32 R4, RZ, RZ, UR4 ;  /* 0x00000004ff047e24 */ /* 0x000fe4000f8e00ff */
[----:B--2---:R-:W-:Y:S02]  /*0100*/  IMAD.X R18, RZ, RZ, UR7, P0 ;  /* 0x00000007ff127e24 */ /* 0x004fe400080e06ff */
[----:B-1----:R-:W-:-:S07]  /*0110*/  IMAD R22, R3, UR8, R22 ;  /* 0x0000000803167c24 */ /* 0x002fce000f8e0216 */
[----:B------:R-:W-:-:S07]  /*0120*/  LEPC R20, `(.L_x_0) ;  /* 0x000000001014794e */ /* 0x000fce0000000000 */
[----:B----4-:R-:W-:Y:S05]  /*0130*/  CALL.ABS.NOINC R6 ;  /* 0x0000000006007343 */ /* 0x010fea0003c00000 */
.L_x_0:
[----:B------:R-:W0:Y:S01]  /*0140*/  LDC.64 R8, c[0x0][0x390] ;  /* 0x0000e400ff087b82 */ /* 0x000e220000000a00 */
[----:B------:R-:W-:Y:S01]  /*0150*/  BSSY.RECONVERGENT B6, `(.L_x_1) ;  /* 0x000014d000067945 */ /* 0x000fe20003800200 */
[----:B------:R-:W-:Y:S01]  /*0160*/  MOV R16, R4 ;  /* 0x0000000400107202 */ /* 0x000fe20000000f00 */
[----:B------:R-:W-:-:S05]  /*0170*/  IMAD.MOV.U32 R17, RZ, RZ, R5 ;  /* 0x000000ffff117224 */ /* 0x000fca00078e0005 */
[----:B------:R-:W0:Y:S02]  /*0180*/  LDC.64 R6, c[0x0][0x398] ;  /* 0x0000e600ff067b82 */ /* 0x000e240000000a00 */
[----:B0-----:R-:W-:-:S04]  /*0190*/  ISETP.LT.U32.AND P0, PT, R6, R8, PT ;  /* 0x000000080600720c */ /* 0x001fc80003f01070 */
[----:B------:R-:W-:-:S04]  /*01a0*/  ISETP.LT.U32.AND.EX P0, PT, R7, R9, PT, P0 ;  /* 0x000000090700720c */ /* 0x000fc80003f01100 */
[----:B------:R-:W-:Y:S02]  /*01b0*/  SEL R19, R6, R8, P0 ;  /* 0x0000000806137207 */ /* 0x000fe40000000000 */
[----:B------:R-:W-:Y:S02]  /*01c0*/  SEL R23, R7, R9, P0 ;  /* 0x0000000907177207 */ /* 0x000fe40000000000 */
[----:B------:R-:W-:-:S04]  /*01d0*/  ISETP.GT.U32.AND P0, PT, R19, R22, PT ;  /* 0x000000161300720c */ /* 0x000fc80003f04070 */
[----:B------:R-:W-:-:S13]  /*01e0*/  ISETP.GT.U32.AND.EX P0, PT, R23, RZ, PT, P0 ;  /* 0x000000ff1700720c */ /* 0x000fda0003f04100 */
[----:B------:R-:W-:Y:S05]  /*01f0*/  @!P0 BRA `(.L_x_2) ;  /* 0x0000001400088947 */ /* 0x000fea0003800000 */
[----:B------:R-:W0:Y:S01]  /*0200*/  LDCU.64 UR6, c[0x0][0x3a0] ;  /* 0x00007400ff0677ac */ /* 0x000e220008000a00 */
[----:B------:R-:W1:Y:S01]  /*0210*/  LDCU.U8 UR4, c[0x0][0x3b0] ;  /* 0x00007600ff0477ac */ /* 0x000e620008000000 */
[----:B0-----:R-:W-:-:S04]  /*0220*/  UISETP.NE.U32.AND UP0, UPT, UR6, URZ, UPT ;  /* 0x000000ff0600728c */ /* 0x001fc8000bf05070 */
[----:B------:R-:W-:-:S09]  /*0230*/  UISETP.NE.AND.EX UP0, UPT, UR7, URZ, UPT, UP0 ;  /* 0x000000ff0700728c */ /* 0x000fd2000bf05300 */
[----:B-1----:R-:W-:Y:S05]  /*0240*/  BRA.U UP0, `(.L_x_3) ;  /* 0x0000000100707547 */ /* 0x002fea000b800000 */
[----:B------:R-:W-:Y:S02]  /*0250*/  IMAD.MOV.U32 R25, RZ, RZ, RZ ;  /* 0x000000ffff197224 */ /* 0x000fe400078e00ff */
[----:B------:R-:W-:Y:S02]  /*0260*/  IMAD.MOV.U32 R4, RZ, RZ, R22 ;  /* 0x000000ffff047224 */ /* 0x000fe400078e0016 */
[----:B------:R-:W-:-:S07]  /*0270*/  IMAD.MOV.U32 R11, RZ, RZ, RZ ;  /* 0x000000ffff0b7224 */ /* 0x000fce00078e00ff */
.L_x_5:
[----:B------:R-:W0:Y:S01]  /*0280*/  LDC.64 R12, c[0x0][0x3b8] ;  /* 0x0000ee00ff0c7b82 */ /* 0x000e220000000a00 */
[----:B------:R-:W-:Y:S01]  /*0290*/  MOV R10, R4 ;  /* 0x00000004000a7202 */ /* 0x000fe20000000f00 */
[----:B------:R-:W1:Y:S01]  /*02a0*/  LDCU.64 UR4, c[0x4][0x18] ;  /* 0x01000300ff0477ac */ /* 0x000e620008000a00 */
[----:B------:R-:W-:Y:S01]  /*02b0*/  MOV R0, 0x0 ;  /* 0x0000000000007802 */ /* 0x000fe20000000f00 */
[----:B------:R-:W-:Y:S01]  /*02c0*/  IMAD.MOV.U32 R7, RZ, RZ, R18 ;  /* 0x000000ffff077224 */ /* 0x000fe200078e0012 */
[----:B------:R-:W-:Y:S01]  /*02d0*/  MOV R6, R2 ;  /* 0x0000000200067202 */ /* 0x000fe20000000f00 */
[----:B------:R2:W-:Y:S02]  /*02e0*/  STL.64 [R1], R10 ;  /* 0x0000000a01007387 */ /* 0x0005e40000100a00 */
[----:B------:R3:W4:Y:S01]  /*02f0*/  LDC.64 R8, c[0x4][R0] ;  /* 0x0100000000087b82 */ /* 0x0007220000000a00 */
[----:B--2---:R-:W-:Y:S02]  /*0300*/  IMAD.MOV.U32 R10, RZ, RZ, R22 ;  /* 0x000000ffff0a7224 */ /* 0x004fe400078e0016 */
[----:B------:R-:W-:-:S02]  /*0310*/  IMAD.MOV.U32 R11, RZ, RZ, RZ ;  /* 0x000000ffff0b7224 */ /* 0x000fc400078e00ff */
[----:B-1----:R-:W-:Y:S01]  /*0320*/  IMAD.U32 R4, RZ, RZ, UR4 ;  /* 0x00000004ff047e24 */ /* 0x002fe2000f8e00ff */
[----:B0-----:R3:W-:Y:S01]  /*0330*/  STL.64 [R1+0x10], R12 ;  /* 0x0000100c01007387 */ /* 0x0017e20000100a00 */
[----:B------:R-:W-:-:S03]  /*0340*/  IMAD.U32 R5, RZ, RZ, UR5 ;  /* 0x00000005ff057e24 */ /* 0x000fc6000f8e00ff */
[----:B------:R3:W-:Y:S04]  /*0350*/  STL.64 [R1+0x8], R10 ;  /* 0x0000080a01007387 */ /* 0x0007e80000100a00 */
[----:B------:R-:W-:-:S07]  /*0360*/  LEPC R20, `(.L_x_4) ;  /* 0x000000001014794e */ /* 0x000fce0000000000 */
[----:B---34-:R-:W-:Y:S05]  /*0370*/  CALL.ABS.NOINC R8 ;  /* 0x0000000008007343 */ /* 0x018fea0003c00000 */
.L_x_4:
[----:B------:R-:W-:Y:S02]  /*0380*/  VIADD R25, R25, 0x1 ;  /* 0x0000000119197836 */ /* 0x000fe40000000000 */
[----:B------:R-:W-:Y:S02]  /*0390*/  IMAD.MOV.U32 R4, RZ, RZ, R22 ;  /* 0x000000ffff047224 */ /* 0x000fe400078e0016 */
[----:B------:R-:W-:Y:S02]  /*03a0*/  IMAD.MOV.U32 R5, RZ, RZ, RZ ;  /* 0x000000ffff057224 */ /* 0x000fe400078e00ff */
[----:B------:R-:W-:-:S04]  /*03b0*/  IMAD.WIDE.U32 R4, R25, UR36, R4 ;  /* 0x0000002419047c25 */ /* 0x000fc8000f8e0004 */
[----:B------:R-:W-:Y:S01]  /*03c0*/  IMAD R11, R25, UR37, R5 ;  /* 0x00000025190b7c24 */ /* 0x000fe2000f8e0205 */
[----:B------:R-:W-:-:S04]  /*03d0*/  ISETP.GE.U32.AND P0, PT, R4, R19, PT ;  /* 0x000000130400720c */ /* 0x000fc80003f06070 */
[----:B------:R-:W-:-:S13]  /*03e0*/  ISETP.GE.U32.AND.EX P0, PT, R11, R23, PT, P0 ;  /* 0x000000170b00720c */ /* 0x000fda0003f06100 */
[----:B------:R-:W-:Y:S05]  /*03f0*/  @!P0 BRA `(.L_x_5) ;  /* 0xfffffffc00a08947 */ /* 0x000fea000383ffff */
[----:B------:R-:W-:Y:S05]  /*0400*/  BRA `(.L_x_2) ;  /* 0x0000001000847947 */ /* 0x000fea0003800000 */
.L_x_3:
[----:B------:R-:W0:Y:S01]  /*0410*/  LDC.64 R24, c[0x0][0x358] ;  /* 0x0000d600ff187b82 */ /* 0x000e220000000a00 */
[----:B------:R-:W-:Y:S01]  /*0420*/  UISETP.NE.AND UP0, UPT, UR4, URZ, UPT ;  /* 0x000000ff0400728c */ /* 0x000fe2000bf05270 */
[----:B------:R-:W-:Y:S02]  /*0430*/  HFMA2 R27, -RZ, RZ, 0, 0 ;  /* 0x00000000ff1b7431 */ /* 0x000fe400000001ff */
[----:B------:R-:W-:-:S06]  /*0440*/  IMAD.MOV.U32 R29, RZ, RZ, RZ ;  /* 0x000000ffff1d7224 */ /* 0x000fcc00078e00ff */
[----:B------:R-:W-:Y:S05]  /*0450*/  BRA.U !UP0, `(.L_x_6) ;  /* 0x0000000908207547 */ /* 0x000fea000b800000 */
[----:B------:R-:W-:Y:S01]  /*0460*/  IMAD.MOV.U32 R30, RZ, RZ, RZ ;  /* 0x000000ffff1e7224 */ /* 0x000fe200078e00ff */
[----:B------:R-:W-:Y:S01]  /*0470*/  MOV R26, RZ ;  /* 0x000000ff001a7202 */ /* 0x000fe20000000f00 */
[----:B------:R-:W-:-:S07]  /*0480*/  IMAD.MOV.U32 R28, RZ, RZ, R22 ;  /* 0x000000ffff1c7224 */ /* 0x000fce00078e0016 */
.L_x_20:
[----:B------:R-:W1:Y:S01]  /*0490*/  LDCU.64 UR4, c[0x0][0x3b8] ;  /* 0x00007700ff0477ac */ /* 0x000e620008000a00 */
[----:B------:R-:W2:Y:S01]  /*04a0*/  LDC.64 R8, c[0x0][0x388] ;  /* 0x0000e200ff087b82 */ /* 0x000ea20000000a00 */
[----:B------:R-:W-:Y:S01]  /*04b0*/  BSSY.RECONVERGENT B0, `(.L_x_7) ;  /* 0x0000049000007945 */ /* 0x000fe20003800200 */
[----:B------:R-:W-:Y:S01]  /*04c0*/  IMAD.MOV.U32 R21, RZ, RZ, RZ ;  /* 0x000000ffff157224 */ /* 0x000fe200078e00ff */
[----:B-1----:R-:W-:-:S04]  /*04d0*/  IADD3 R10, P0, PT, R28, UR4, RZ ;  /* 0x000000041c0a7c10 */ /* 0x002fc8000ff1e0ff */
[----:B------:R-:W-:-:S09]  /*04e0*/  IADD3.X R11, PT, PT, R26, UR5, RZ, P0, !PT ;  /* 0x000000051a0b7c10 */ /* 0x000fd200087fe4ff */
.L_x_14:
[----:B0-----:R-:W-:Y:S01]  /*04f0*/  R2UR UR4, R24 ;  /* 0x00000000180472ca */ /* 0x001fe200000e0000 */
[----:B--2---:R-:W-:Y:S01]  /*0500*/  IMAD.WIDE.U32 R12, R21, 0x4, R8 ;  /* 0x00000004150c7825 */ /* 0x004fe200078e0008 */
[----:B------:R-:W-:Y:S02]  /*0510*/  R2UR UR5, R25 ;  /* 0x00000000190572ca */ /* 0x000fe400000e0000 */
[----:B------:R-:W-:Y:S01]  /*0520*/  ISETP.NE.AND.EX P0, PT, R11, RZ, PT, !PT ;  /* 0x000000ff0b00720c */ /* 0x000fe20003f053f0 */
[----:B------:R-:W-:Y:S10]  /*0530*/  BSSY.RECONVERGENT B1, `(.L_x_8) ;  /* 0x0000019000017945 */ /* 0x000ff40003800200 */
[----:B------:R0:W5:Y:S02]  /*0540*/  LDG.E R14, desc[UR4][R12.64] ;  /* 0x000000040c0e7981 */ /* 0x000164000c1e1900 */
[----:B------:R-:W-:Y:S05]  /*0550*/  @P0 BRA `(.L_x_9) ;  /* 0x0000000000480947 */ /* 0x000fea0003800000 */
[----:B-----5:R-:W1:Y:S01]  /*0560*/  I2F.U32.RP R0, R14 ;  /* 0x0000000e00007306 */ /* 0x020e620000209000 */
[----:B------:R-:W-:Y:S01]  /*0570*/  IMAD.MOV R3, RZ, RZ, -R14 ;  /* 0x000000ffff037224 */ /* 0x000fe200078e0a0e */
[----:B------:R-:W-:-:S06]  /*0580*/  ISETP.NE.U32.AND P1, PT, R14, RZ, PT ;  /* 0x000000ff0e00720c */ /* 0x000fcc0003f25070 */
[----:B-1----:R-:W1:Y:S02]  /*0590*/  MUFU.RCP R0, R0 ;  /* 0x0000000000007308 */ /* 0x002e640000001000 */
[----:B-1----:R-:W-:-:S06]  /*05a0*/  VIADD R4, R0, 0xffffffe ;  /* 0x0ffffffe00047836 */ /* 0x002fcc0000000000 */
[----:B------:R1:W2:Y:S02]  /*05b0*/  F2I.FTZ.U32.TRUNC.NTZ R5, R4 ;  /* 0x0000000400057305 */ /* 0x0002a4000021f000 */
[----:B-1----:R-:W-:Y:S01]  /*05c0*/  MOV R4, RZ ;  /* 0x000000ff00047202 */ /* 0x002fe20000000f00 */
[----:B--2---:R-:W-:-:S04]  /*05d0*/  IMAD R3, R3, R5, RZ ;  /* 0x0000000503037224 */ /* 0x004fc800078e02ff */
[----:B------:R-:W-:-:S06]  /*05e0*/  IMAD.HI.U32 R5, R5, R3, R4 ;  /* 0x0000000305057227 */ /* 0x000fcc00078e0004 */
[----:B------:R-:W-:-:S04]  /*05f0*/  IMAD.HI.U32 R5, R5, R10, RZ ;  /* 0x0000000a05057227 */ /* 0x000fc800078e00ff */
[----:B------:R-:W-:-:S04]  /*0600*/  IMAD.MOV R5, RZ, RZ, -R5 ;  /* 0x000000ffff057224 */ /* 0x000fc800078e0a05 */
[----:B------:R-:W-:-:S05]  /*0610*/  IMAD R3, R14, R5, R10 ;  /* 0x000000050e037224 */ /* 0x000fca00078e020a */
[----:B------:R-:W-:-:S13]  /*0620*/  ISETP.GE.U32.AND P0, PT, R3, R14, PT ;  /* 0x0000000e0300720c */ /* 0x000fda0003f06070 */
[----:B------:R-:W-:-:S05]  /*0630*/  @P0 IMAD.IADD R3, R3, 0x1, -R14 ;  /* 0x0000000103030824 */ /* 0x000fca00078e0a0e */
[----:B------:R-:W-:-:S13]  /*0640*/  ISETP.GE.U32.AND P0, PT, R3, R14, PT ;  /* 0x0000000e0300720c */ /* 0x000fda0003f06070 */
[----:B------:R-:W-:Y:S01]  /*0650*/  @P0 IMAD.IADD R3, R3, 0x1, -R14 ;  /* 0x0000000103030824 */ /* 0x000fe200078e0a0e */
[----:B------:R-:W-:Y:S01]  /*0660*/  @!P1 LOP3.LUT R3, RZ, R14, RZ, 0x33, !PT ;  /* 0x0000000eff039212 */ /* 0x000fe200078e33ff */
[----:B------:R-:W-:Y:S06]  /*0670*/  BRA `(.L_x_10) ;  /* 0x0000000000107947 */ /* 0x000fec0003800000 */
.L_x_9:
[----:B------:R-:W-:Y:S01]  /*0680*/  MOV R3, R10 ;  /* 0x0000000a00037202 */ /* 0x000fe20000000f00 */
[----:B------:R-:W-:Y:S01]  /*0690*/  IMAD.MOV.U32 R20, RZ, RZ, R11 ;  /* 0x000000ffff147224 */ /* 0x000fe200078e000b */
[----:B------:R-:W-:-:S07]  /*06a0*/  MOV R0, 0x6c0 ;  /* 0x000006c000007802 */ /* 0x000fce0000000f00 */
[----:B0----5:R-:W-:Y:S05]  /*06b0*/  CALL.REL.NOINC `($__internal_1_$__cuda_sm20_rem_u64) ;  /* 0x00000014000c7944 */ /* 0x021fea0003c00000 */
.L_x_10:
[----:B------:R-:W-:Y:S05]  /*06c0*/  BSYNC.RECONVERGENT B1 ;  /* 0x0000000000017941 */ /* 0x000fea0003800200 */
.L_x_8:
[C---:B------:R-:W-:Y:S01]  /*06d0*/  R2UR UR4, R24.reuse ;  /* 0x00000000180472ca */ /* 0x040fe200000e0000 */
[----:B------:R-:W-:Y:S01]  /*06e0*/  IMAD.WIDE.U32 R4, R21, 0x4, R16 ;  /* 0x0000000415047825 */ /* 0x000fe200078e0010 */
[C---:B------:R-:W-:Y:S02]  /*06f0*/  R2UR UR5, R25.reuse ;  /* 0x00000000190572ca */ /* 0x040fe400000e0000 */
[----:B------:R-:W-:Y:S02]  /*0700*/  R2UR UR6, R24 ;  /* 0x00000000180672ca */ /* 0x000fe400000e0000 */
[----:B------:R-:W-:Y:S02]  /*0710*/  R2UR UR7, R25 ;  /* 0x00000000190772ca */ /* 0x000fe400000e0000 */
[----:B------:R-:W-:Y:S01]  /*0720*/  ISETP.NE.AND.EX P0, PT, R11, RZ, PT, !PT ;  /* 0x000000ff0b00720c */ /* 0x000fe20003f053f0 */
[----:B------:R-:W-:Y:S06]  /*0730*/  BSSY.RECONVERGENT B1, `(.L_x_11) ;  /* 0x000001b000017945 */ /* 0x000fec0003800200 */
[----:B------:R1:W-:Y:S04]  /*0740*/  ST.E desc[UR4][R4.64], R3 ;  /* 0x0000000304007985 */ /* 0x0003e8000c101904 */
[----:B------:R1:W5:Y:S02]  /*0750*/  LDG.E R14, desc[UR6][R12.64] ;  /* 0x000000060c0e7981 */ /* 0x000364000c1e1900 */
[----:B------:R-:W-:Y:S05]  /*0760*/  @P0 BRA `(.L_x_12) ;  /* 0x0000000000540947 */ /* 0x000fea0003800000 */
[----:B-----5:R-:W2:Y:S01]  /*0770*/  I2F.U32.RP R0, R14 ;  /* 0x0000000e00007306 */ /* 0x020ea20000209000 */
[----:B-1----:R-:W-:Y:S01]  /*0780*/  IMAD.MOV R3, RZ, RZ, -R14 ;  /* 0x000000ffff037224 */ /* 0x002fe200078e0a0e */
[----:B------:R-:W-:Y:S01]  /*0790*/  ISETP.NE.U32.AND P2, PT, R14, RZ, PT ;  /* 0x000000ff0e00720c */ /* 0x000fe20003f45070 */
[----:B------:R-:W-:-:S05]  /*07a0*/  IMAD.MOV.U32 R11, RZ, RZ, RZ ;  /* 0x000000ffff0b7224 */ /* 0x000fca00078e00ff */
[----:B--2---:R-:W1:Y:S02]  /*07b0*/  MUFU.RCP R0, R0 ;  /* 0x0000000000007308 */ /* 0x004e640000001000 */
[----:B-1----:R-:W-:-:S06]  /*07c0*/  VIADD R4, R0, 0xffffffe ;  /* 0x0ffffffe00047836 */ /* 0x002fcc0000000000 */
[----:B------:R1:W2:Y:S02]  /*07d0*/  F2I.FTZ.U32.TRUNC.NTZ R5, R4 ;  /* 0x0000000400057305 */ /* 0x0002a4000021f000 */
[----:B-1----:R-:W-:Y:S02]  /*07e0*/  HFMA2 R4, -RZ, RZ, 0, 0 ;  /* 0x00000000ff047431 */ /* 0x002fe400000001ff */
[----:B--2---:R-:W-:-:S04]  /*07f0*/  IMAD R3, R3, R5, RZ ;  /* 0x0000000503037224 */ /* 0x004fc800078e02ff */
[----:B------:R-:W-:-:S06]  /*0800*/  IMAD.HI.U32 R5, R5, R3, R4 ;  /* 0x0000000305057227 */ /* 0x000fcc00078e0004 */
[----:B------:R-:W-:-:S04]  /*0810*/  IMAD.HI.U32 R5, R5, R10, RZ ;  /* 0x0000000a05057227 */ /* 0x000fc800078e00ff */
[----:B------:R-:W-:-:S04]  /*0820*/  IMAD.MOV R3, RZ, RZ, -R5 ;  /* 0x000000ffff037224 */ /* 0x000fc800078e0a05 */
[----:B------:R-:W-:-:S05]  /*0830*/  IMAD R3, R14, R3, R10 ;  /* 0x000000030e037224 */ /* 0x000fca00078e020a */
[----:B------:R-:W-:-:S13]  /*0840*/  ISETP.GE.U32.AND P0, PT, R3, R14, PT ;  /* 0x0000000e0300720c */ /* 0x000fda0003f06070 */
[----:B------:R-:W-:Y:S02]  /*0850*/  @P0 IMAD.IADD R3, R3, 0x1, -R14 ;  /* 0x0000000103030824 */ /* 0x000fe400078e0a0e */
[----:B------:R-:W-:-:S03]  /*0860*/  @P0 VIADD R5, R5, 0x1 ;  /* 0x0000000105050836 */ /* 0x000fc60000000000 */
[----:B------:R-:W-:-:S13]  /*0870*/  ISETP.GE.U32.AND P1, PT, R3, R14, PT ;  /* 0x0000000e0300720c */ /* 0x000fda0003f26070 */
[----:B------:R-:W-:Y:S02]  /*0880*/  @P1 IADD3 R5, PT, PT, R5, 0x1, RZ ;  /* 0x0000000105051810 */ /* 0x000fe40007ffe0ff */
[----:B------:R-:W-:-:S05]  /*0890*/  @!P2 LOP3.LUT R5, RZ, R14, RZ, 0x33, !PT ;  /* 0x0000000eff05a212 */ /* 0x000fca00078e33ff */
[----:B------:R-:W-:Y:S01]  /*08a0*/  IMAD.MOV.U32 R10, RZ, RZ, R5 ;  /* 0x000000ffff0a7224 */ /* 0x000fe200078e0005 */
[----:B------:R-:W-:Y:S06]  /*08b0*/  BRA `(.L_x_13) ;  /* 0x0000000000087947 */ /* 0x000fec0003800000 */
.L_x_12:
[----:B------:R-:W-:-:S07]  /*08c0*/  MOV R0, 0x8e0 ;  /* 0x000008e000007802 */ /* 0x000fce0000000f00 */
[----:B01---5:R-:W-:Y:S05]  /*08d0*/  CALL.REL.NOINC `($__internal_0_$__cuda_sm20_div_u64) ;  /* 0x0000000c00707944 */ /* 0x023fea0003c00000 */
.L_x_13:
[----:B------:R-:W-:Y:S05]  /*08e0*/  BSYNC.RECONVERGENT B1 ;  /* 0x0000000000017941 */ /* 0x000fea0003800200 */
.L_x_11:
[----:B------:R-:W1:Y:S01]  /*08f0*/  LDCU.64 UR4, c[0x0][0x3a0] ;  /* 0x00007400ff0477ac */ /* 0x000e620008000a00 */
[----:B------:R-:W-:-:S05]  /*0900*/  VIADD R21, R21, 0x1 ;  /* 0x0000000115157836 */ /* 0x000fca0000000000 */
[----:B-1----:R-:W-:-:S04]  /*0910*/  ISETP.GE.U32.AND P0, PT, R21, UR4, PT ;  /* 0x0000000415007c0c */ /* 0x002fc8000bf06070 */
[----:B------:R-:W-:-:S13]  /*0920*/  ISETP.GE.U32.AND.EX P0, PT, RZ, UR5, PT, P0 ;  /* 0x00000005ff007c0c */ /* 0x000fda000bf06100 */
[----:B------:R-:W-:Y:S05]  /*0930*/  @!P0 BRA `(.L_x_14) ;  /* 0xfffffff800ec8947 */ /* 0x000fea000383ffff */
[----:B------:R-:W-:Y:S05]  /*0940*/  BSYNC.RECONVERGENT B0 ;  /* 0x0000000000007941 */ /* 0x000fea0003800200 */
.L_x_7:
[----:B------:R-:W1:Y:S01]  /*0950*/  LDC.64 R10, c[0x0][0x3b8] ;  /* 0x0000ee00ff0a7b82 */ /* 0x000e620000000a00 */
[----:B------:R-:W-:Y:S01]  /*0960*/  MOV R8, R28 ;  /* 0x0000001c00087202 */ /* 0x000fe20000000f00 */
[----:B------:R-:W-:Y:S01]  /*0970*/  IMAD.MOV.U32 R9, RZ, RZ, R26 ;  /* 0x000000ffff097224 */ /* 0x000fe200078e001a */
[----:B------:R-:W-:Y:S01]  /*0980*/  MOV R0, 0x0 ;  /* 0x0000000000007802 */ /* 0x000fe20000000f00 */
[----:B------:R-:W2:Y:S01]  /*0990*/  LDCU.64 UR4, c[0x4][0x18] ;  /* 0x01000300ff0477ac */ /* 0x000ea20008000a00 */
[----:B------:R-:W-:Y:S02]  /*09a0*/  IMAD.MOV.U32 R6, RZ, RZ, R2 ;  /* 0x000000ffff067224 */ /* 0x000fe400078e0002 */
[----:B------:R3:W-:Y:S01]  /*09b0*/  STL.64 [R1], R8 ;  /* 0x0000000801007387 */ /* 0x0007e20000100a00 */
[----:B0-----:R0:W4:Y:S01]  /*09c0*/  LDC.64 R12, c[0x4][R0] ;  /* 0x01000000000c7b82 */ /* 0x0011220000000a00 */
[----:B------:R-:W-:Y:S02]  /*09d0*/  IMAD.MOV.U32 R7, RZ, RZ, R18 ;  /* 0x000000ffff077224 */ /* 0x000fe400078e0012 */
[----:B---3--:R-:W-:-:S02]  /*09e0*/  IMAD.MOV.U32 R8, RZ, RZ, R22 ;  /* 0x000000ffff087224 */ /* 0x008fc400078e0016 */
[----:B------:R-:W-:Y:S01]  /*09f0*/  IMAD.MOV.U32 R9, RZ, RZ, RZ ;  /* 0x000000ffff097224 */ /* 0x000fe200078e00ff */
[----:B--2---:R-:W-:Y:S01]  /*0a00*/  MOV R4, UR4 ;  /* 0x0000000400047c02 */ /* 0x004fe20008000f00 */
[----:B------:R-:W-:Y:S01]  /*0a10*/  IMAD.U32 R5, RZ, RZ, UR5 ;  /* 0x00000005ff057e24 */ /* 0x000fe2000f8e00ff */
[----:B-1----:R0:W-:Y:S04]  /*0a20*/  STL.64 [R1+0x10], R10 ;  /* 0x0000100a01007387 */ /* 0x0021e80000100a00 */
[----:B------:R0:W-:Y:S02]  /*0a30*/  STL.64 [R1+0x8], R8 ;  /* 0x0000080801007387 */ /* 0x0001e40000100a00 */
[----:B------:R-:W-:-:S07]  /*0a40*/  LEPC R20, `(.L_x_15) ;  /* 0x000000001014794e */ /* 0x000fce0000000000 */
[----:B0---4-:R-:W-:Y:S05]  /*0a50*/  CALL.ABS.NOINC R12 ;  /* 0x000000000c007343 */ /* 0x011fea0003c00000 */
.L_x_15:
[----:B------:R-:W-:Y:S01]  /*0a60*/  R2UR UR4, R24 ;  /* 0x00000000180472ca */ /* 0x000fe200000e0000 */
[----:B------:R-:W-:Y:S01]  /*0a70*/  IMAD.MOV.U32 R5, RZ, RZ, R17 ;  /* 0x000000ffff057224 */ /* 0x000fe200078e0011 */
[----:B------:R-:W-:Y:S02]  /*0a80*/  R2UR UR5, R25 ;  /* 0x00000000190572ca */ /* 0x000fe400000e0000 */
[----:B------:R-:W-:-:S11]  /*0a90*/  MOV R4, R16 ;  /* 0x0000001000047202 */ /* 0x000fd60000000f00 */
[----:B------:R-:W2:Y:S01]  /*0aa0*/  LD.E R4, desc[UR4][R4.64] ;  /* 0x0000000404047980 */ /* 0x000ea2000c101900 */
[----:B------:R-:W-:Y:S01]  /*0ab0*/  BSSY.RECONVERGENT B0, `(.L_x_16) ;  /* 0x0000017000007945 */ /* 0x000fe20003800200 */
[----:B--2---:R-:W-:-:S13]  /*0ac0*/  ISETP.NE.AND P0, PT, R4, 0x1, PT ;  /* 0x000000010400780c */ /* 0x004fda0003f05270 */
[----:B------:R-:W-:Y:S05]  /*0ad0*/  @!P0 BRA `(.L_x_17) ;  /* 0x0000000000348947 */ /* 0x000fea0003800000 */
[----:B------:R-:W-:-:S07]  /*0ae0*/  IMAD.MOV.U32 R0, RZ, RZ, RZ ;  /* 0x000000ffff007224 */ /* 0x000fce00078e00ff */
.L_x_19:
[----:B------:R-:W0:Y:S01]  /*0af0*/  LDCU.64 UR4, c[0x0][0x3a0] ;  /* 0x00007400ff0477ac */ /* 0x000e220008000a00 */
[----:B------:R-:W-:-:S05]  /*0b00*/  VIADD R0, R0, 0x1 ;  /* 0x0000000100007836 */ /* 0x000fca0000000000 */
[----:B0-----:R-:W-:-:S04]  /*0b10*/  ISETP.GE.U32.AND P0, PT, R0, UR4, PT ;  /* 0x0000000400007c0c */ /* 0x001fc8000bf06070 */
[----:B------:R-:W-:-:S13]  /*0b20*/  ISETP.GE.U32.AND.EX P0, PT, RZ, UR5, PT, P0 ;  /* 0x00000005ff007c0c */ /* 0x000fda000bf06100 */
[----:B------:R-:W-:Y:S05]  /*0b30*/  @P0 BRA `(.L_x_18) ;  /* 0x0000000000380947 */ /* 0x000fea0003800000 */
[----:B------:R-:W-:Y:S02]  /*0b40*/  R2UR UR4, R24 ;  /* 0x00000000180472ca */ /* 0x000fe400000e0000 */
[----:B------:R-:W-:Y:S02]  /*0b50*/  R2UR UR5, R25 ;  /* 0x00000000190572ca */ /* 0x000fe400000e0000 */
[----:B------:R-:W-:-:S04]  /*0b60*/  LEA R4, P0, R0, R16, 0x2 ;  /* 0x0000001000047211 */ /* 0x000fc800078010ff */
[----:B------:R-:W-:-:S07]  /*0b70*/  LEA.HI.X R5, R0, R17, RZ, 0x2, P0 ;  /* 0x0000001100057211 */ /* 0x000fce00000f14ff */
[----:B------:R-:W2:Y:S02]  /*0b80*/  LD.E R4, desc[UR4][R4.64] ;  /* 0x0000000404047980 */ /* 0x000ea4000c101900 */
[----:B--2---:R-:W-:-:S13]  /*0b90*/  ISETP.NE.AND P0, PT, R4, 0x1, PT ;  /* 0x000000010400780c */ /* 0x004fda0003f05270 */
[----:B------:R-:W-:Y:S05]  /*0ba0*/  @P0 BRA `(.L_x_19) ;  /* 0xfffffffc00d00947 */ /* 0x000fea000383ffff */
.L_x_17:
[----:B------:R-:W0:Y:S01]  /*0bb0*/  LDCU.64 UR4, c[0x0][0x380] ;  /* 0x00007000ff0477ac */ /* 0x000e220008000a00 */
[----:B------:R-:W-:Y:S01]  /*0bc0*/  R2UR UR6, R24 ;  /* 0x00000000180672ca */ /* 0x000fe200000e0000 */
[----:B------:R-:W-:Y:S01]  /*0bd0*/  HFMA2 R0, -RZ, RZ, 0, 5.9604644775390625e-08 ;  /* 0x00000001ff007431 */ /* 0x000fe200000001ff */
[----:B------:R-:W-:Y:S02]  /*0be0*/  R2UR UR7, R25 ;  /* 0x00000000190772ca */ /* 0x000fe400000e0000 */
[----:B0-----:R-:W-:-:S04]  /*0bf0*/  IADD3 R4, P0, PT, R28, UR4, RZ ;  /* 0x000000041c047c10 */ /* 0x001fc8000ff1e0ff */
[----:B------:R-:W-:-:S07]  /*0c00*/  IADD3.X R5, PT, PT, R26, UR5, RZ, P0, !PT ;  /* 0x000000051a057c10 */ /* 0x000fce00087fe4ff */
[----:B------:R0:W-:Y:S02]  /*0c10*/  STG.E.U8 desc[UR6][R4.64], R0 ;  /* 0x0000000004007986 */ /* 0x0001e4000c101106 */
.L_x_18:
[----:B------:R-:W-:Y:S05]  /*0c20*/  BSYNC.RECONVERGENT B0 ;  /* 0x0000000000007941 */ /* 0x000fea0003800200 */
.L_x_16:
[----:B------:R-:W1:Y:S01]  /*0c30*/  LDCU.64 UR4, c[0x0][0x3a8] ;  /* 0x00007500ff0477ac */ /* 0x000e620008000a00 */
[----:B------:R-:W-:Y:S02]  /*0c40*/  VIADD R30, R30, 0x1 ;  /* 0x000000011e1e7836 */ /* 0x000fe40000000000 */
[----:B0-----:R-:W-:Y:S02]  /*0c50*/  IMAD.MOV.U32 R4, RZ, RZ, R22 ;  /* 0x000000ffff047224 */ /* 0x001fe400078e0016 */
[----:B------:R-:W-:Y:S02]  /*0c60*/  IMAD.MOV.U32 R5, RZ, RZ, RZ ;  /* 0x000000ffff057224 */ /* 0x000fe400078e00ff */
[----:B-1----:R-:W-:-:S04]  /*0c70*/  IMAD.WIDE.U32 R4, R30, UR4, R4 ;  /* 0x000000041e047c25 */ /* 0x002fc8000f8e0004 */
[----:B------:R-:W-:Y:S01]  /*0c80*/  IMAD R26, R30, UR5, R5 ;  /* 0x000000051e1a7c24 */ /* 0x000fe2000f8e0205 */
[----:B------:R-:W-:Y:S02]  /*0c90*/  ISETP.GE.U32.AND P0, PT, R4, R19, PT ;  /* 0x000000130400720c */ /* 0x000fe40003f06070 */
[----:B------:R-:W-:Y:S02]  /*0ca0*/  MOV R28, R4 ;  /* 0x00000004001c7202 */ /* 0x000fe40000000f00 */
[----:B------:R-:W-:-:S13]  /*0cb0*/  ISETP.GE.U32.AND.EX P0, PT, R26, R23, PT, P0 ;  /* 0x000000171a00720c */ /* 0x000fda0003f06100 */
[----:B------:R-:W-:Y:S05]  /*0cc0*/  @!P0 BRA `(.L_x_20) ;  /* 0xfffffff400f08947 */ /* 0x000fea000383ffff */
[----:B------:R-:W-:Y:S05]  /*0cd0*/  BRA `(.L_x_2) ;  /* 0x0000000800507947 */ /* 0x000fea0003800000 */
.L_x_6:
[----:B------:R-:W-:Y:S02]  /*0ce0*/  IMAD.MOV.U32 R30, RZ, RZ, RZ ;  /* 0x000000ffff1e7224 */ /* 0x000fe400078e00ff */
[----:B------:R-:W-:Y:S02]  /*0cf0*/  IMAD.MOV.U32 R28, RZ, RZ, R22 ;  /* 0x000000ffff1c7224 */ /* 0x000fe400078e0016 */
[----:B------:R-:W-:-:S07]  /*0d00*/  IMAD.MOV.U32 R26, RZ, RZ, RZ ;  /* 0x000000ffff1a7224 */ /* 0x000fce00078e00ff */
.L_x_34:
[----:B------:R-:W1:Y:S01]  /*0d10*/  LDCU.64 UR4, c[0x0][0x3b8] ;  /* 0x00007700ff0477ac */ /* 0x000e620008000a00 */
[----:B------:R-:W-:Y:S01]  /*0d20*/  BSSY.RECONVERGENT B0, `(.L_x_21) ;  /* 0x0000058000007945 */ /* 0x000fe20003800200 */
[----:B------:R-:W-:Y:S02]  /*0d30*/  CS2R R12, SRZ ;  /* 0x00000000000c7805 */ /* 0x000fe4000001ff00 */
[----:B-1----:R-:W-:-:S04]  /*0d40*/  IADD3 R8, P0, PT, R28, UR4, RZ ;  /* 0x000000041c087c10 */ /* 0x002fc8000ff1e0ff */
[----:B------:R-:W-:-:S09]  /*0d50*/  IADD3.X R9, PT, PT, R26, UR5, RZ, P0, !PT ;  /* 0x000000051a097c10 */ /* 0x000fd200087fe4ff */
.L_x_28:
[----:B------:R-:W1:Y:S01]  /*0d60*/  LDCU.64 UR6, c[0x0][0x3a0] ;  /* 0x00007400ff0677ac */ /* 0x000e620008000a00 */
[----:B------:R-:W-:Y:S02]  /*0d70*/  LOP3.LUT R21, RZ, R12, RZ, 0x33, !PT ;  /* 0x0000000cff157212 */ /* 0x000fe400078e33ff */
[----:B------:R-:W-:Y:S01]  /*0d80*/  LOP3.LUT R0, RZ, R13, RZ, 0x33, !PT ;  /* 0x0000000dff007212 */ /* 0x000fe200078e33ff */
[----:B------:R-:W2:Y:S01]  /*0d90*/  LDCU.64 UR4, c[0x0][0x388] ;  /* 0x00007100ff0477ac */ /* 0x000ea20008000a00 */
[----:B------:R-:W-:Y:S02]  /*0da0*/  ISETP.NE.U32.AND P2, PT, R9, RZ, PT ;  /* 0x000000ff0900720c */ /* 0x000fe40003f45070 */
[----:B-1----:R-:W-:Y:S02]  /*0db0*/  IADD3 R21, P0, PT, R21, UR6, RZ ;  /* 0x0000000615157c10 */ /* 0x002fe4000ff1e0ff */
[----:B0-----:R-:W-:Y:S02]  /*0dc0*/  R2UR UR6, R24 ;  /* 0x00000000180672ca */ /* 0x001fe400000e0000 */
[----:B------:R-:W-:-:S02]  /*0dd0*/  IADD3.X R0, PT, PT, R0, UR7, RZ, P0, !PT ;  /* 0x0000000700007c10 */ /* 0x000fc400087fe4ff */
[C---:B------:R-:W-:Y:S02]  /*0de0*/  SHF.L.U32 R10, R21.reuse, 0x2, RZ ;  /* 0x00000002150a7819 */ /* 0x040fe400000006ff */
[----:B------:R-:W-:Y:S02]  /*0df0*/  SHF.L.U64.HI R0, R21, 0x2, R0 ;  /* 0x0000000215007819 */ /* 0x000fe40000010200 */
[----:B------:R-:W-:Y:S02]  /*0e00*/  LOP3.LUT R10, R10, 0xfffffffc, RZ, 0xc0, !PT ;  /* 0xfffffffc0a0a7812 */ /* 0x000fe400078ec0ff */
[----:B------:R-:W-:Y:S02]  /*0e10*/  R2UR UR7, R25 ;  /* 0x00000000190772ca */ /* 0x000fe400000e0000 */
[----:B------:R-:W-:Y:S02]  /*0e20*/  LOP3.LUT R0, R0, 0x3, RZ, 0xc0, !PT ;  /* 0x0000000300007812 */ /* 0x000fe400078ec0ff */
[----:B--2---:R-:W-:-:S04]  /*0e30*/  IADD3 R10, P0, PT, R10, UR4, RZ ;  /* 0x000000040a0a7c10 */ /* 0x004fc8000ff1e0ff */
[----:B------:R-:W-:Y:S01]  /*0e40*/  IADD3.X R11, PT, PT, R0, UR5, RZ, P0, !PT ;  /* 0x00000005000b7c10 */ /* 0x000fe200087fe4ff */
[----:B------:R-:W-:Y:S04]  /*0e50*/  BSSY.RECONVERGENT B1, `(.L_x_22) ;  /* 0x0000019000017945 */ /* 0x000fe80003800200 */
[----:B------:R0:W5:Y:S01]  /*0e60*/  LDG.E R14, desc[UR6][R10.64] ;  /* 0x000000060a0e7981 */ /* 0x000162000c1e1900 */
[----:B------:R-:W-:Y:S05]  /*0e70*/  @P2 BRA `(.L_x_23) ;  /* 0x0000000000482947 */ /* 0x000fea0003800000 */
[----:B-----5:R-:W1:Y:S01]  /*0e80*/  I2F.U32.RP R0, R14 ;  /* 0x0000000e00007306 */ /* 0x020e620000209000 */
[----:B------:R-:W-:Y:S01]  /*0e90*/  IMAD.MOV R3, RZ, RZ, -R14 ;  /* 0x000000ffff037224 */ /* 0x000fe200078e0a0e */
[----:B------:R-:W-:-:S06]  /*0ea0*/  ISETP.NE.U32.AND P1, PT, R14, RZ, PT ;  /* 0x000000ff0e00720c */ /* 0x000fcc0003f25070 */
[----:B-1----:R-:W1:Y:S02]  /*0eb0*/  MUFU.RCP R0, R0 ;  /* 0x0000000000007308 */ /* 0x002e640000001000 */
[----:B-1----:R-:W-:-:S06]  /*0ec0*/  VIADD R4, R0, 0xffffffe ;  /* 0x0ffffffe00047836 */ /* 0x002fcc0000000000 */
[----:B------:R1:W2:Y:S02]  /*0ed0*/  F2I.FTZ.U32.TRUNC.NTZ R5, R4 ;  /* 0x0000000400057305 */ /* 0x0002a4000021f000 */
[----:B-1----:R-:W-:Y:S02]  /*0ee0*/  IMAD.MOV.U32 R4, RZ, RZ, RZ ;  /* 0x000000ffff047224 */ /* 0x002fe400078e00ff */
[----:B--2---:R-:W-:-:S04]  /*0ef0*/  IMAD R3, R3, R5, RZ ;  /* 0x0000000503037224 */ /* 0x004fc800078e02ff */
[----:B------:R-:W-:-:S06]  /*0f00*/  IMAD.HI.U32 R5, R5, R3, R4 ;  /* 0x0000000305057227 */ /* 0x000fcc00078e0004 */
[----:B------:R-:W-:-:S05]  /*0f10*/  IMAD.HI.U32 R5, R5, R8, RZ ;  /* 0x0000000805057227 */ /* 0x000fca00078e00ff */
[----:B------:R-:W-:-:S05]  /*0f20*/  IADD3 R5, PT, PT, -R5, RZ, RZ ;  /* 0x000000ff05057210 */ /* 0x000fca0007ffe1ff */
[----:B------:R-:W-:-:S05]  /*0f30*/  IMAD R3, R14, R5, R8 ;  /* 0x000000050e037224 */ /* 0x000fca00078e0208 */
[----:B------:R-:W-:-:S13]  /*0f40*/  ISETP.GE.U32.AND P0, PT, R3, R14, PT ;  /* 0x0000000e0300720c */ /* 0x000fda0003f06070 */
[----:B------:R-:W-:-:S05]  /*0f50*/  @P0 IMAD.IADD R3, R3, 0x1, -R14 ;  /* 0x0000000103030824 */ /* 0x000fca00078e0a0e */
[----:B------:R-:W-:-:S13]  /*0f60*/  ISETP.GE.U32.AND P0, PT, R3, R14, PT ;  /* 0x0000000e0300720c */ /* 0x000fda0003f06070 */
[----:B------:R-:W-:Y:S01]  /*0f70*/  @P0 IMAD.IADD R3, R3, 0x1, -R14 ;  /* 0x0000000103030824 */ /* 0x000fe200078e0a0e */
[----:B------:R-:W-:Y:S01]  /*0f80*/  @!P1 LOP3.LUT R3, RZ, R14, RZ, 0x33, !PT ;  /* 0x0000000eff039212 */ /* 0x000fe200078e33ff */
[----:B------:R-:W-:Y:S06]  /*0f90*/  BRA `(.L_x_24) ;  /* 0x0000000000107947 */ /* 0x000fec0003800000 */
.L_x_23:
[----:B------:R-:W-:Y:S01]  /*0fa0*/  IMAD.MOV.U32 R3, RZ, RZ, R8 ;  /* 0x000000ffff037224 */ /* 0x000fe200078e0008 */
[----:B------:R-:W-:Y:S02]  /*0fb0*/  MOV R20, R9 ;  /* 0x0000000900147202 */ /* 0x000fe40000000f00 */
[----:B------:R-:W-:-:S07]  /*0fc0*/  MOV R0, 0xfe0 ;  /* 0x00000fe000007802 */ /* 0x000fce0000000f00 */
[----:B0----5:R-:W-:Y:S05]  /*0fd0*/  CALL.REL.NOINC `($__internal_1_$__cuda_sm20_rem_u64) ;  /* 0x0000000800c47944 */ /* 0x021fea0003c00000 */
.L_x_24:
[----:B------:R-:W-:Y:S05]  /*0fe0*/  BSYNC.RECONVERGENT B1 ;  /* 0x0000000000017941 */ /* 0x000fea0003800200 */
.L_x_22:
[C---:B------:R-:W-:Y:S02]  /*0ff0*/  R2UR UR4, R24.reuse ;  /* 0x00000000180472ca */ /* 0x040fe400000e0000 */
[C---:B------:R-:W-:Y:S02]  /*1000*/  R2UR UR5, R25.reuse ;  /* 0x00000000190572ca */ /* 0x040fe400000e0000 */
[----:B------:R-:W-:Y:S02]  /*1010*/  R2UR UR6, R24 ;  /* 0x00000000180672ca */ /* 0x000fe400000e0000 */
[----:B------:R-:W-:Y:S02]  /*1020*/  R2UR UR7, R25 ;  /* 0x00000000190772ca */ /* 0x000fe400000e0000 */
[----:B------:R-:W-:-:S04]  /*1030*/  LEA R4, P0, R21, R16, 0x2 ;  /* 0x0000001015047211 */ /* 0x000fc800078010ff */
[----:B------:R-:W-:Y:S01]  /*1040*/  LEA.HI.X R5, R21, R17, RZ, 0x2, P0 ;  /* 0x0000001115057211 */ /* 0x000fe200000f14ff */
[----:B------:R-:W-:Y:S04]  /*1050*/  BSSY.RECONVERGENT B1, `(.L_x_25) ;  /* 0x000001f000017945 */ /* 0x000fe80003800200 */
[----:B------:R1:W-:Y:S04]  /*1060*/  ST.E desc[UR4][R4.64], R3 ;  /* 0x0000000304007985 */ /* 0x0003e8000c101904 */
[----:B------:R1:W5:Y:S01]  /*1070*/  LDG.E R14, desc[UR6][R10.64] ;  /* 0x000000060a0e7981 */ /* 0x000362000c1e1900 */
        /* <DEDUP_REMOVED lines=15> */
[----:B------:R-:W-:Y:S02]  /*1170*/  @P0 IMAD.IADD R3, R3, 0x1, -R14 ;  /* 0x0000000103030824 */ /* 0x000fe400078e0a0e */
[----:B------:R-:W-:-:S03]  /*1180*/  @P0 VIADD R5, R5, 0x1 ;  /* 0x0000000105050836 */ /* 0x000fc60000000000 */
[----:B------:R-:W-:-:S13]  /*1190*/  ISETP.GE.U32.AND P1, PT, R3, R14, PT ;  /* 0x0000000e0300720c */ /* 0x000fda0003f26070 */
[----:B------:R-:W-:Y:S01]  /*11a0*/  @P1 VIADD R5, R5, 0x1 ;  /* 0x0000000105051836 */ /* 0x000fe20000000000 */
[----:B------:R-:W-:-:S04]  /*11b0*/  @!P2 LOP3.LUT R5, RZ, R14, RZ, 0x33, !PT ;  /* 0x0000000eff05a212 */ /* 0x000fc800078e33ff */
[----:B------:R-:W-:Y:S01]  /*11c0*/  MOV R8, R5 ;  /* 0x0000000500087202 */ /* 0x000fe20000000f00 */
[----:B------:R-:W-:Y:S06]  /*11d0*/  BRA `(.L_x_27) ;  /* 0x0000000000187947 */ /* 0x000fec0003800000 */
.L_x_26:
[----:B01----:R-:W-:Y:S01]  /*11e0*/  IMAD.MOV.U32 R10, RZ, RZ, R8 ;  /* 0x000000ffff0a7224 */ /* 0x003fe200078e0008 */
[----:B------:R-:W-:Y:S01]  /*11f0*/  MOV R0, 0x1220 ;  /* 0x0000122000007802 */ /* 0x000fe20000000f00 */
[----:B------:R-:W-:-:S07]  /*1200*/  IMAD.MOV.U32 R11, RZ, RZ, R9 ;  /* 0x000000ffff0b7224 */ /* 0x000fce00078e0009 */
[----:B-----5:R-:W-:Y:S05]  /*1210*/  CALL.REL.NOINC `($__internal_0_$__cuda_sm20_div_u64) ;  /* 0x0000000400207944 */ /* 0x020fea0003c00000 */
[----:B------:R-:W-:Y:S01]  /*1220*/  MOV R8, R10 ;  /* 0x0000000a00087202 */ /* 0x000fe20000000f00 */
[----:B------:R-:W-:-:S07]  /*1230*/  IMAD.MOV.U32 R9, RZ, RZ, R11 ;  /* 0x000000ffff097224 */ /* 0x000fce00078e000b */
.L_x_27:
[----:B------:R-:W-:Y:S05]  /*1240*/  BSYNC.RECONVERGENT B1 ;  /* 0x0000000000017941 */ /* 0x000fea0003800200 */
.L_x_25:
[----:B------:R-:W1:Y:S01]  /*1250*/  LDCU.64 UR4, c[0x0][0x3a0] ;  /* 0x00007400ff0477ac */ /* 0x000e620008000a00 */
[----:B------:R-:W-:-:S05]  /*1260*/  VIADD R12, R12, 0x1 ;  /* 0x000000010c0c7836 */ /* 0x000fca0000000000 */
[----:B-1----:R-:W-:-:S04]  /*1270*/  ISETP.GE.U32.AND P0, PT, R12, UR4, PT ;  /* 0x000000040c007c0c */ /* 0x002fc8000bf06070 */
[----:B------:R-:W-:-:S13]  /*1280*/  ISETP.GE.U32.AND.EX P0, PT, RZ, UR5, PT, P0 ;  /* 0x00000005ff007c0c */ /* 0x000fda000bf06100 */
[----:B------:R-:W-:Y:S05]  /*1290*/  @!P0 BRA `(.L_x_28) ;  /* 0xfffffff800b08947 */ /* 0x000fea000383ffff */
[----:B------:R-:W-:Y:S05]  /*12a0*/  BSYNC.RECONVERGENT B0 ;  /* 0x0000000000007941 */ /* 0x000fea0003800200 */
.L_x_21:
[----:B------:R-:W1:Y:S01]  /*12b0*/  LDCU UR4, c[0x0][0x2f8] ;  /* 0x00005f00ff0477ac */ /* 0x000e620008000800 */
[----:B0-----:R-:W0:Y:S01]  /*12c0*/  LDC.64 R10, c[0x0][0x3b8] ;  /* 0x0000ee00ff0a7b82 */ /* 0x001e220000000a00 */
[----:B------:R-:W-:Y:S01]  /*12d0*/  MOV R8, R28 ;  /* 0x0000001c00087202 */ /* 0x000fe20000000f00 */
[----:B------:R-:W-:Y:S01]  /*12e0*/  IMAD.MOV.U32 R9, RZ, RZ, R26 ;  /* 0x000000ffff097224 */ /* 0x000fe200078e001a */
[----:B------:R-:W-:Y:S01]  /*12f0*/  MOV R3, 0x0 ;  /* 0x0000000000037802 */ /* 0x000fe20000000f00 */
[----:B------:R-:W-:Y:S02]  /*1300*/  IMAD.MOV.U32 R6, RZ, RZ, R2 ;  /* 0x000000ffff067224 */ /* 0x000fe400078e0002 */
[----:B------:R-:W-:Y:S02]  /*1310*/  IMAD.MOV.U32 R7, RZ, RZ, R18 ;  /* 0x000000ffff077224 */ /* 0x000fe400078e0012 */
[----:B------:R2:W3:Y:S01]  /*1320*/  LDC.64 R12, c[0x4][R3] ;  /* 0x01000000030c7b82 */ /* 0x0004e20000000a00 */
[----:B-1----:R-:W-:Y:S01]  /*1330*/  VIADD R0, R2, -UR4 ;  /* 0x8000000402007c36 */ /* 0x002fe20008000000 */
[----:B------:R-:W1:Y:S04]  /*1340*/  LDCU.64 UR4, c[0x4][0x18] ;  /* 0x01000300ff0477ac */ /* 0x000e680008000a00 */
[----:B------:R4:W-:Y:S04]  /*1350*/  STL.64 [R0], R8 ;  /* 0x0000000800007387 */ /* 0x0009e80000100a00 */
[----:B0-----:R2:W-:Y:S01]  /*1360*/  STL.64 [R0+0x10], R10 ;  /* 0x0000100a00007387 */ /* 0x0015e20000100a00 */
[----:B----4-:R-:W-:-:S02]  /*1370*/  IMAD.MOV.U32 R8, RZ, RZ, R22 ;  /* 0x000000ffff087224 */ /* 0x010fc400078e0016 */
[----:B------:R-:W-:Y:S01]  /*1380*/  IMAD.MOV.U32 R9, RZ, RZ, RZ ;  /* 0x000000ffff097224 */ /* 0x000fe200078e00ff */
[----:B-1----:R-:W-:Y:S01]  /*1390*/  MOV R4, UR4 ;  /* 0x0000000400047c02 */ /* 0x002fe20008000f00 */
[----:B------:R-:W-:-:S03]  /*13a0*/  IMAD.U32 R5, RZ, RZ, UR5 ;  /* 0x00000005ff057e24 */ /* 0x000fc6000f8e00ff */
[----:B---3--:R2:W-:Y:S04]  /*13b0*/  STL.64 [R0+0x8], R8 ;  /* 0x0000080800007387 */ /* 0x0085e80000100a00 */
[----:B------:R-:W-:-:S07]  /*13c0*/  LEPC R20, `(.L_x_29) ;  /* 0x000000001014794e */ /* 0x000fce0000000000 */
[----:B--2---:R-:W-:Y:S05]  /*13d0*/  CALL.ABS.NOINC R12 ;  /* 0x000000000c007343 */ /* 0x004fea0003c00000 */
.L_x_29:
[----:B------:R-:W-:Y:S01]  /*13e0*/  HFMA2 R0, -RZ, RZ, 0, 0 ;  /* 0x00000000ff007431 */ /* 0x000fe200000001ff */
[----:B------:R-:W-:Y:S01]  /*13f0*/  BSSY.RECONVERGENT B0, `(.L_x_30) ;  /* 0x0000018000007945 */ /* 0x000fe20003800200 */
[----:B------:R-:W-:Y:S02]  /*1400*/  IMAD.MOV.U32 R3, RZ, RZ, RZ ;  /* 0x000000ffff037224 */ /* 0x000fe400078e00ff */
[----:B------:R-:W-:-:S07]  /*1410*/  IMAD.MOV.U32 R6, RZ, RZ, RZ ;  /* 0x000000ffff067224 */ /* 0x000fce00078e00ff */
.L_x_32:
[----:B------:R-:W-:Y:S02]  /*1420*/  R2UR UR4, R24 ;  /* 0x00000000180472ca */ /* 0x000fe400000e0000 */
[----:B------:R-:W-:Y:S02]  /*1430*/  R2UR UR5, R25 ;  /* 0x00000000190572ca */ /* 0x000fe400000e0000 */
[----:B------:R-:W-:-:S04]  /*1440*/  LEA R4, P0, R3, R16, 0x2 ;  /* 0x0000001003047211 */ /* 0x000fc800078010ff */
[----:B------:R-:W-:-:S07]  /*1450*/  LEA.HI.X R5, R3, R17, R6, 0x2, P0 ;  /* 0x0000001103057211 */ /* 0x000fce00000f1406 */
[----:B------:R-:W2:Y:S02]  /*1460*/  LD.E R4, desc[UR4][R4.64] ;  /* 0x0000000404047980 */ /* 0x000ea4000c101900 */
[----:B--2---:R-:W-:-:S13]  /*1470*/  ISETP.NE.AND P0, PT, R4, 0x1, PT ;  /* 0x000000010400780c */ /* 0x004fda0003f05270 */
[----:B------:R-:W-:Y:S05]  /*1480*/  @!P0 BRA `(.L_x_31) ;  /* 0x00000000001c8947 */ /* 0x000fea0003800000 */
[----:B------:R-:W0:Y:S01]  /*1490*/  LDCU.64 UR4, c[0x0][0x3a0] ;  /* 0x00007400ff0477ac */ /* 0x000e220008000a00 */
[----:B------:R-:W-:-:S05]  /*14a0*/  VIADD R3, R0, 0x1 ;  /* 0x0000000100037836 */ /* 0x000fca0000000000 */
[----:B------:R-:W-:Y:S02]  /*14b0*/  MOV R0, R3 ;  /* 0x0000000300007202 */ /* 0x000fe40000000f00 */
[----:B0-----:R-:W-:-:S04]  /*14c0*/  ISETP.GE.U32.AND P0, PT, R3, UR4, PT ;  /* 0x0000000403007c0c */ /* 0x001fc8000bf06070 */
[----:B------:R-:W-:-:S13]  /*14d0*/  ISETP.GE.U32.AND.EX P0, PT, RZ, UR5, PT, P0 ;  /* 0x00000005ff007c0c */ /* 0x000fda000bf06100 */
[----:B------:R-:W-:Y:S05]  /*14e0*/  @!P0 BRA `(.L_x_32) ;  /* 0xfffffffc00cc8947 */ /* 0x000fea000383ffff */
[----:B------:R-:W-:Y:S05]  /*14f0*/  BRA `(.L_x_33) ;  /* 0x00000000001c7947 */ /* 0x000fea0003800000 */
.L_x_31:
[----:B------:R-:W0:Y:S01]  /*1500*/  LDCU.64 UR4, c[0x0][0x380] ;  /* 0x00007000ff0477ac */ /* 0x000e220008000a00 */
[----:B------:R-:W-:Y:S01]  /*1510*/  R2UR UR6, R24 ;  /* 0x00000000180672ca */ /* 0x000fe200000e0000 */
[----:B------:R-:W-:Y:S01]  /*1520*/  IMAD.MOV.U32 R0, RZ, RZ, 0x1 ;  /* 0x00000001ff007424 */ /* 0x000fe200078e00ff */
[----:B------:R-:W-:Y:S02]  /*1530*/  R2UR UR7, R25 ;  /* 0x00000000190772ca */ /* 0x000fe400000e0000 */
[----:B0-----:R-:W-:-:S04]  /*1540*/  IADD3 R4, P0, PT, R28, UR4, RZ ;  /* 0x000000041c047c10 */ /* 0x001fc8000ff1e0ff */
[----:B------:R-:W-:-:S07]  /*1550*/  IADD3.X R5, PT, PT, R26, UR5, RZ, P0, !PT ;  /* 0x000000051a057c10 */ /* 0x000fce00087fe4ff */
[----:B------:R0:W-:Y:S02]  /*1560*/  STG.E.U8 desc[UR6][R4.64], R0 ;  /* 0x0000000004007986 */ /* 0x0001e4000c101106 */
.L_x_33:
[----:B------:R-:W-:Y:S05]  /*1570*/  BSYNC.RECONVERGENT B0 ;  /* 0x0000000000007941 */ /* 0x000fea0003800200 */
.L_x_30:
[----:B------:R-:W1:Y:S01]  /*1580*/  LDCU.64 UR4, c[0x0][0x3a8] ;  /* 0x00007500ff0477ac */ /* 0x000e620008000a00 */
[----:B0-----:R-:W-:Y:S02]  /*1590*/  HFMA2 R5, -RZ, RZ, 0, 0 ;  /* 0x00000000ff057431 */ /* 0x001fe400000001ff */
[----:B------:R-:W-:Y:S02]  /*15a0*/  VIADD R30, R30, 0x1 ;  /* 0x000000011e1e7836 */ /* 0x000fe40000000000 */
[----:B------:R-:W-:-:S04]  /*15b0*/  IMAD.MOV.U32 R4, RZ, RZ, R22 ;  /* 0x000000ffff047224 */ /* 0x000fc800078e0016 */
[----:B-1----:R-:W-:-:S04]  /*15c0*/  IMAD.WIDE.U32 R4, R30, UR4, R4 ;  /* 0x000000041e047c25 */ /* 0x002fc8000f8e0004 */
[----:B------:R-:W-:Y:S01]  /*15d0*/  IMAD R26, R30, UR5, R5 ;  /* 0x000000051e1a7c24 */ /* 0x000fe2000f8e0205 */
[----:B------:R-:W-:Y:S01]  /*15e0*/  ISETP.GE.U32.AND P0, PT, R4, R19, PT ;  /* 0x000000130400720c */ /* 0x000fe20003f06070 */
[----:B------:R-:W-:-:S03]  /*15f0*/  IMAD.MOV.U32 R28, RZ, RZ, R4 ;  /* 0x000000ffff1c7224 */ /* 0x000fc600078e0004 */
[----:B------:R-:W-:-:S13]  /*1600*/  ISETP.GE.U32.AND.EX P0, PT, R26, R23, PT, P0 ;  /* 0x000000171a00720c */ /* 0x000fda0003f06100 */
[----:B------:R-:W-:Y:S05]  /*1610*/  @!P0 BRA `(.L_x_34) ;  /* 0xfffffff400bc8947 */ /* 0x000fea000383ffff */
.L_x_2:
[----:B------:R-:W-:Y:S05]  /*1620*/  BSYNC.RECONVERGENT B6 ;  /* 0x0000000000067941 */ /* 0x000fea0003800200 */
.L_x_1:
[----:B------:R-:W-:Y:S01]  /*1630*/  MOV R0, 0x10 ;  /* 0x0000001000007802 */ /* 0x000fe20000000f00 */
[----:B------:R-:W-:Y:S02]  /*1640*/  IMAD.MOV.U32 R4, RZ, RZ, R16 ;  /* 0x000000ffff047224 */ /* 0x000fe400078e0010 */
[----:B------:R-:W-:Y:S01]  /*1650*/  IMAD.MOV.U32 R5, RZ, RZ, R17 ;  /* 0x000000ffff057224 */ /* 0x000fe200078e0011 */
[----:B------:R0:W1:Y:S06]  /*1660*/  LDC.64 R2, c[0x4][R0] ;  /* 0x0100000000027b82 */ /* 0x00006c0000000a00 */
[----:B------:R-:W-:-:S07]  /*1670*/  LEPC R20, `(.L_x_35) ;  /* 0x000000001014794e */ /* 0x000fce0000000000 */
[----:B01----:R-:W-:Y:S05]  /*1680*/  CALL.ABS.NOINC R2 ;  /* 0x0000000002007343 */ /* 0x003fea0003c00000 */
.L_x_35:
[----:B------:R-:W-:Y:S05]  /*1690*/  EXIT ;  /* 0x000000000000794d */ /* 0x000fea0003800000 */
        .weak           $__internal_0_$__cuda_sm20_div_u64
        .type           $__internal_0_$__cuda_sm20_div_u64,@function
        .size           $__internal_0_$__cuda_sm20_div_u64,($__internal_1_$__cuda_sm20_rem_u64 - $__internal_0_$__cuda_sm20_div_u64)
$__internal_0_$__cuda_sm20_div_u64:
[----:B------:R-:W-:-:S04]  /*16a0*/  MOV R15, R29 ;  /* 0x0000001d000f7202 */ /* 0x000fc80000000f00 */
[----:B------:R-:W0:Y:S08]  /*16b0*/  I2F.U64.RP R3, R14 ;  /* 0x0000000e00037312 */ /* 0x000e300000309000 */
[----:B0-----:R-:W0:Y:S02]  /*16c0*/  MUFU.RCP R3, R3 ;  /* 0x0000000300037308 */ /* 0x001e240000001000 */
[----:B0-----:R-:W-:-:S06]  /*16d0*/  VIADD R4, R3, 0x1ffffffe ;  /* 0x1ffffffe03047836 */ /* 0x001fcc0000000000 */
[----:B------:R-:W0:Y:S02]  /*16e0*/  F2I.U64.TRUNC R4, R4 ;  /* 0x0000000400047311 */ /* 0x000e24000020d800 */
[----:B0-----:R-:W-:-:S04]  /*16f0*/  IMAD.WIDE.U32 R6, R4, R14, RZ ;  /* 0x0000000e04067225 */ /* 0x001fc800078e00ff */
[----:B------:R-:W-:Y:S01]  /*1700*/  IMAD R7, R4, R29, R7 ;  /* 0x0000001d04077224 */ /* 0x000fe200078e0207 */
[----:B------:R-:W-:-:S03]  /*1710*/  IADD3 R31, P0, PT, RZ, -R6, RZ ;  /* 0x80000006ff1f7210 */ /* 0x000fc60007f1e0ff */
[----:B------:R-:W-:Y:S02]  /*1720*/  IMAD R7, R5, R14, R7 ;  /* 0x0000000e05077224 */ /* 0x000fe400078e0207 */
[----:B------:R-:W-:-:S04]  /*1730*/  IMAD.HI.U32 R6, R4, R31, RZ ;  /* 0x0000001f04067227 */ /* 0x000fc800078e00ff */
[----:B------:R-:W-:Y:S02]  /*1740*/  IMAD.X R33, RZ, RZ, ~R7, P0 ;  /* 0x000000ffff217224 */ /* 0x000fe400000e0e07 */
[----:B------:R-:W-:Y:S02]  /*1750*/  IMAD.MOV.U32 R7, RZ, RZ, R4 ;  /* 0x000000ffff077224 */ /* 0x000fe400078e0004 */
[-C--:B------:R-:W-:Y:S02]  /*1760*/  IMAD R15, R5, R33.reuse, RZ ;  /* 0x00000021050f7224 */ /* 0x080fe400078e02ff */
[----:B------:R-:W-:-:S04]  /*1770*/  IMAD.WIDE.U32 R6, P0, R4, R33, R6 ;  /* 0x0000002104067225 */ /* 0x000fc80007800006 */
[----:B------:R-:W-:-:S04]  /*1780*/  IMAD.HI.U32 R3, R5, R33, RZ ;  /* 0x0000002105037227 */ /* 0x000fc800078e00ff */
[----:B------:R-:W-:Y:S01]  /*1790*/  IMAD.HI.U32 R6, P1, R5, R31, R6 ;  /* 0x0000001f05067227 */ /* 0x000fe20007820006 */
[----:B------:R-:W-:-:S04]  /*17a0*/  IADD3.X R3, PT, PT, R3, R5, RZ, P0, !PT ;  /* 0x0000000503037210 */ /* 0x000fc800007fe4ff */
[----:B------:R-:W-:-:S04]  /*17b0*/  IADD3 R7, P2, PT, R15, R6, RZ ;  /* 0x000000060f077210 */ /* 0x000fc80007f5e0ff */
[----:B------:R-:W-:Y:S01]  /*17c0*/  IADD3.X R3, PT, PT, RZ, RZ, R3, P2, P1 ;  /* 0x000000ffff037210 */ /* 0x000fe200017e2403 */
[----:B------:R-:W-:-:S04]  /*17d0*/  IMAD.WIDE.U32 R4, R7, R14, RZ ;  /* 0x0000000e07047225 */ /* 0x000fc800078e00ff */
[----:B------:R-:W-:Y:S01]  /*17e0*/  IMAD R5, R7, R29, R5 ;  /* 0x0000001d07057224 */ /* 0x000fe200078e0205 */
[----:B------:R-:W-:-:S03]  /*17f0*/  IADD3 R15, P0, PT, RZ, -R4, RZ ;  /* 0x80000004ff0f7210 */ /* 0x000fc60007f1e0ff */
[----:B------:R-:W-:Y:S02]  /*1800*/  IMAD R5, R3, R14, R5 ;  /* 0x0000000e03057224 */ /* 0x000fe400078e0205 */
[----:B------:R-:W-:-:S04]  /*1810*/  IMAD.HI.U32 R6, R7, R15, RZ ;  /* 0x0000000f07067227 */ /* 0x000fc800078e00ff */
[----:B------:R-:W-:Y:S02]  /*1820*/  IMAD.X R4, RZ, RZ, ~R5, P0 ;  /* 0x000000ffff047224 */ /* 0x000fe400000e0e05 */
[----:B------:R-:W-:Y:S02]  /*1830*/  IMAD.MOV.U32 R5, RZ, RZ, RZ ;  /* 0x000000ffff057224 */ /* 0x000fe400078e00ff */
[----:B------:R-:W-:-:S04]  /*1840*/  IMAD.WIDE.U32 R6, P0, R7, R4, R6 ;  /* 0x0000000407067225 */ /* 0x000fc80007800006 */
[C---:B------:R-:W-:Y:S02]  /*1850*/  IMAD R20, R3.reuse, R4, RZ ;  /* 0x0000000403147224 */ /* 0x040fe400078e02ff */
[----:B------:R-:W-:-:S04]  /*1860*/  IMAD.HI.U32 R7, P1, R3, R15, R6 ;  /* 0x0000000f03077227 */ /* 0x000fc80007820006 */
[----:B------:R-:W-:Y:S01]  /*1870*/  IMAD.HI.U32 R4, R3, R4, RZ ;  /* 0x0000000403047227 */ /* 0x000fe200078e00ff */
[----:B------:R-:W-:-:S03]  /*1880*/  IADD3 R7, P2, PT, R20, R7, RZ ;  /* 0x0000000714077210 */ /* 0x000fc60007f5e0ff */
[----:B------:R-:W-:Y:S02]  /*1890*/  IMAD.X R3, R4, 0x1, R3, P0 ;  /* 0x0000000104037824 */ /* 0x000fe400000e0603 */
[----:B------:R-:W-:-:S03]  /*18a0*/  IMAD.HI.U32 R4, R7, R10, RZ ;  /* 0x0000000a07047227 */ /* 0x000fc600078e00ff */
[----:B------:R-:W-:Y:S01]  /*18b0*/  IADD3.X R3, PT, PT, RZ, RZ, R3, P2, P1 ;  /* 0x000000ffff037210 */ /* 0x000fe200017e2403 */
[----:B------:R-:W-:-:S04]  /*18c0*/  IMAD.WIDE.U32 R4, R7, R11, R4 ;  /* 0x0000000b07047225 */ /* 0x000fc800078e0004 */
[C---:B------:R-:W-:Y:S02]  /*18d0*/  IMAD R7, R3.reuse, R11, RZ ;  /* 0x0000000b03077224 */ /* 0x040fe400078e02ff */
[----:B------:R-:W-:-:S04]  /*18e0*/  IMAD.HI.U32 R4, P0, R3, R10, R4 ;  /* 0x0000000a03047227 */ /* 0x000fc80007800004 */
[----:B------:R-:W-:Y:S01]  /*18f0*/  IMAD.HI.U32 R3, R3, R11, RZ ;  /* 0x0000000b03037227 */ /* 0x000fe200078e00ff */
[----:B------:R-:W-:-:S04]  /*1900*/  IADD3 R7, P1, PT, R7, R4, RZ ;  /* 0x0000000407077210 */ /* 0x000fc80007f3e0ff */
[----:B------:R-:W-:Y:S01]  /*1910*/  IADD3.X R3, PT, PT, R3, RZ, RZ, P0, !PT ;  /* 0x000000ff03037210 */ /* 0x000fe200007fe4ff */
[----:B------:R-:W-:-:S04]  /*1920*/  IMAD.WIDE.U32 R4, R7, R14, RZ ;  /* 0x0000000e07047225 */ /* 0x000fc800078e00ff */
[----:B------:R-:W-:Y:S01]  /*1930*/  IMAD.X R3, RZ, RZ, R3, P1 ;  /* 0x000000ffff037224 */ /* 0x000fe200008e0603 */
[----:B------:R-:W-:Y:S01]  /*1940*/  IADD3 R15, P1, PT, -R4, R10, RZ ;  /* 0x0000000a040f7210 */ /* 0x000fe20007f3e1ff */
[----:B------:R-:W-:-:S03]  /*1950*/  IMAD R5, R7, R29, R5 ;  /* 0x0000001d07057224 */ /* 0x000fc600078e0205 */
[-C--:B------:R-:W-:Y:S01]  /*1960*/  ISETP.GE.U32.AND P0, PT, R15, R14.reuse, PT ;  /* 0x0000000e0f00720c */ /* 0x080fe20003f06070 */
[----:B------:R-:W-:-:S04]  /*1970*/  IMAD R4, R3, R14, R5 ;  /* 0x0000000e03047224 */ /* 0x000fc800078e0205 */
[----:B------:R-:W-:Y:S01]  /*1980*/  IMAD.X R10, R11, 0x1, ~R4, P1 ;  /* 0x000000010b0a7824 */ /* 0x000fe200008e0e04 */
[----:B------:R-:W-:Y:S02]  /*1990*/  IADD3 R5, P1, PT, -R14, R15, RZ ;  /* 0x0000000f0e057210 */ /* 0x000fe40007f3e1ff */
[----:B------:R-:W-:Y:S02]  /*19a0*/  IADD3 R4, P2, PT, R7, 0x1, RZ ;  /* 0x0000000107047810 */ /* 0x000fe40007f5e0ff */
[C---:B------:R-:W-:Y:S01]  /*19b0*/  ISETP.GE.U32.AND.EX P0, PT, R10.reuse, R29, PT, P0 ;  /* 0x0000001d0a00720c */ /* 0x040fe20003f06100 */
[----:B------:R-:W-:Y:S01]  /*19c0*/  IMAD.X R20, R10, 0x1, ~R29, P1 ;  /* 0x000000010a147824 */ /* 0x000fe200008e0e1d */
[----:B------:R-:W-:Y:S02]  /*19d0*/  IADD3.X R6, PT, PT, RZ, R3, RZ, P2, !PT ;  /* 0x00000003ff067210 */ /* 0x000fe400017fe4ff */
[----:B------:R-:W-:Y:S02]  /*19e0*/  SEL R7, R4, R7, P0 ;  /* 0x0000000704077207 */ /* 0x000fe40000000000 */
[----:B------:R-:W-:-:S02]  /*19f0*/  SEL R5, R5, R15, P0 ;  /* 0x0000000f05057207 */ /* 0x000fc40000000000 */
[----:B------:R-:W-:Y:S02]  /*1a00*/  SEL R20, R20, R10, P0 ;  /* 0x0000000a14147207 */ /* 0x000fe40000000000 */
[----:B------:R-:W-:Y:S02]  /*1a10*/  SEL R4, R6, R3, P0 ;  /* 0x0000000306047207 */ /* 0x000fe40000000000 */
[----:B------:R-:W-:Y:S02]  /*1a20*/  IADD3 R10, P2, PT, R7, 0x1, RZ ;  /* 0x00000001070a7810 */ /* 0x000fe40007f5e0ff */
[----:B------:R-:W-:Y:S01]  /*1a30*/  ISETP.GE.U32.AND P0, PT, R5, R14, PT ;  /* 0x0000000e0500720c */ /* 0x000fe20003f06070 */
[----:B------:R-:W-:Y:S01]  /*1a40*/  IMAD.MOV.U32 R5, RZ, RZ, 0x0 ;  /* 0x00000000ff057424 */ /* 0x000fe200078e00ff */
[----:B------:R-:W-:Y:S01]  /*1a50*/  ISETP.NE.U32.AND P1, PT, R14, RZ, PT ;  /* 0x000000ff0e00720c */ /* 0x000fe20003f25070 */
[----:B------:R-:W-:Y:S01]  /*1a60*/  IMAD.X R11, RZ, RZ, R4, P2 ;  /* 0x000000ffff0b7224 */ /* 0x000fe200010e0604 */
[----:B------:R-:W-:-:S02]  /*1a70*/  ISETP.GE.U32.AND.EX P0, PT, R20, R29, PT, P0 ;  /* 0x0000001d1400720c */ /* 0x000fc40003f06100 */
[----:B------:R-:W-:Y:S02]  /*1a80*/  ISETP.NE.AND.EX P1, PT, R29, RZ, PT, P1 ;  /* 0x000000ff1d00720c */ /* 0x000fe40003f25310 */
[----:B------:R-:W-:Y:S01]  /*1a90*/  SEL R11, R11, R4, P0 ;  /* 0x000000040b0b7207 */ /* 0x000fe20000000000 */
[----:B------:R-:W-:Y:S01]  /*1aa0*/  IMAD.MOV.U32 R4, RZ, RZ, R0 ;  /* 0x000000ffff047224 */ /* 0x000fe200078e0000 */
[----:B------:R-:W-:Y:S02]  /*1ab0*/  SEL R10, R10, R7, P0 ;  /* 0x000000070a0a7207 */ /* 0x000fe40000000000 */
[----:B------:R-:W-:Y:S02]  /*1ac0*/  SEL R11, R11, 0xffffffff, P1 ;  /* 0xffffffff0b0b7807 */ /* 0x000fe40000800000 */
[----:B------:R-:W-:Y:S01]  /*1ad0*/  SEL R10, R10, 0xffffffff, P1 ;  /* 0xffffffff0a0a7807 */ /* 0x000fe20000800000 */
[----:B------:R-:W-:Y:S06]  /*1ae0*/  RET.REL.NODEC R4 `(_Z14loop_unrollingPbPjyyyyhy) ;  /* 0xffffffe404447950 */ /* 0x000fec0003c3ffff */
        .weak           $__internal_1_$__cuda_sm20_rem_u64
        .type           $__internal_1_$__cuda_sm20_rem_u64,@function
        .size           $__internal_1_$__cuda_sm20_rem_u64,(.L_x_38 - $__internal_1_$__cuda_sm20_rem_u64)
$__internal_1_$__cuda_sm20_rem_u64:
[----:B------:R-:W-:-:S06]  /*1af0*/  MOV R15, R27 ;  /* 0x0000001b000f7202 */ /* 0x000fcc0000000f00 */
        /* <DEDUP_REMOVED lines=46> */
[----:B------:R-:W-:-:S04]  /*1de0*/  IADD3 R5, P1, PT, -R14, R3, RZ ;  /* 0x000000030e057210 */ /* 0x000fc80007f3e1ff */
[C---:B------:R-:W-:Y:S01]  /*1df0*/  ISETP.GE.U32.AND.EX P0, PT, R6.reuse, R27, PT, P0 ;  /* 0x0000001b0600720c */ /* 0x040fe20003f06100 */
[----:B------:R-:W-:Y:S01]  /*1e00*/  IMAD.X R4, R6, 0x1, ~R27, P1 ;  /* 0x0000000106047824 */ /* 0x000fe200008e0e1b */
[----:B------:R-:W-:Y:S02]  /*1e10*/  ISETP.NE.U32.AND P1, PT, R14, RZ, PT ;  /* 0x000000ff0e00720c */ /* 0x000fe40003f25070 */
[----:B------:R-:W-:Y:S02]  /*1e20*/  SEL R5, R5, R3, P0 ;  /* 0x0000000305057207 */ /* 0x000fe40000000000 */
[----:B------:R-:W-:Y:S02]  /*1e30*/  SEL R4, R4, R6, P0 ;  /* 0x0000000604047207 */ /* 0x000fe40000000000 */
[----:B------:R-:W-:Y:S02]  /*1e40*/  ISETP.GE.U32.AND P0, PT, R5, R14, PT ;  /* 0x0000000e0500720c */ /* 0x000fe40003f06070 */
[----:B------:R-:W-:-:S02]  /*1e50*/  IADD3 R3, PT, PT, -R14, R5, RZ ;  /* 0x000000050e037210 */ /* 0x000fc40007ffe1ff */
[----:B------:R-:W-:Y:S01]  /*1e60*/  ISETP.GE.U32.AND.EX P0, PT, R4, R27, PT, P0 ;  /* 0x0000001b0400720c */ /* 0x000fe20003f06100 */
[----:B------:R-:W-:Y:S01]  /*1e70*/  IMAD.MOV.U32 R4, RZ, RZ, R0 ;  /* 0x000000ffff047224 */ /* 0x000fe200078e0000 */
[----:B------:R-:W-:Y:S02]  /*1e80*/  ISETP.NE.AND.EX P1, PT, R27, RZ, PT, P1 ;  /* 0x000000ff1b00720c */ /* 0x000fe40003f25310 */
[----:B------:R-:W-:Y:S01]  /*1e90*/  SEL R3, R3, R5, P0 ;  /* 0x0000000503037207 */ /* 0x000fe20000000000 */
[----:B------:R-:W-:-:S03]  /*1ea0*/  IMAD.MOV.U32 R5, RZ, RZ, 0x0 ;  /* 0x00000000ff057424 */ /* 0x000fc600078e00ff */
[----:B------:R-:W-:Y:S01]  /*1eb0*/  SEL R3, R3, 0xffffffff, P1 ;  /* 0xffffffff03037807 */ /* 0x000fe20000800000 */
[----:B------:R-:W-:Y:S06]  /*1ec0*/  RET.REL.NODEC R4 `(_Z14loop_unrollingPbPjyyyyhy) ;  /* 0xffffffe0044c7950 */ /* 0x000fec0003c3ffff */
.L_x_36:
[----:B------:R-:W-:-:S00]  /*1ed0*/  BRA `(.L_x_36) ;  /* 0xfffffffc00fc7947 */ /* 0x000fc0000383ffff */
[----:B------:R-:W-:-:S00]  /*1ee0*/  NOP ;  /* 0x0000000000007918 */ /* 0x000fc00000000000 */
        /* <DEDUP_REMOVED lines=9> */
.L_x_38:


//--------------------- .nv.global.init           --------------------------
	.section	.nv.global.init,"aw",@progbits
.nv.global.init:
	.type		$str,@object
	.size		$str,(.L_0 - $str)
$str:
        /*0000*/ 	.byte	0x69, 0x64, 0x78, 0x5f, 0x66, 0x75, 0x6c, 0x6c, 0x3a, 0x20, 0x25, 0x6c, 0x6c, 0x75, 0x2c, 0x20
        /*0010*/ 	.byte	0x69, 0x64, 0x78, 0x3a, 0x20, 0x25, 0x6c, 0x6c, 0x75, 0x2c, 0x20, 0x62, 0x61, 0x74, 0x63, 0x68
        /*0020*/ 	.byte	0x5f, 0x73, 0x74, 0x61, 0x72, 0x74, 0x3a, 0x20, 0x25, 0x6c, 0x6c, 0x75, 0x0a, 0x00
.L_0:


//--------------------- .nv.shared.reserved.0     --------------------------
	.section	.nv.shared.reserved.0,"aw",@nobits
	.weak		__nv_reservedSMEM_offset_0_alias
	.size		__nv_reservedSMEM_offset_0_alias, 0, 64
	.other		__nv_reservedSMEM_offset_0_alias,@"STO_CUDA_RESERVED_SHARED STV_DEFAULT"
__nv_reservedSMEM_offset_0_alias:
	.zero		0
	.zero		64


//--------------------- .nv.constant0._Z14loop_unrollingPbPjyyyyhy --------------------------
	.section	.nv.constant0._Z14loop_unrollingPbPjyyyyhy,"a",@progbits
	.sectionflags	@""
	.align	4
.nv.constant0._Z14loop_unrollingPbPjyyyyhy:
	.zero		960


//--------------------- SYMBOLS --------------------------

	.type		.nv.reservedSmem.offset0,@object
	.size		.nv.reservedSmem.offset0,0x4
	.type		vprintf,@function
	.type		malloc,@function
	.type		free,@function
